	.headerflags	@"EF_CUDA_TEXMODE_UNIFIED EF_CUDA_64BIT_ADDRESS EF_CUDA_SM86 EF_CUDA_VIRTUAL_SM(EF_CUDA_SM86)"
	.elftype	@"ET_EXEC"


//--------------------- .nv.info                  --------------------------
	.section	.nv.info,"",@"SHT_CUDA_INFO"
	.align	4


	//----- nvinfo : EIATTR_REGCOUNT
	.align		4
        /*0000*/ 	.byte	0x04, 0x2f
        /*0002*/ 	.short	(.L_1 - .L_0)
	.align		4
.L_0:
        /*0004*/ 	.word	index@(matmul_kernel)
        /*0008*/ 	.word	0x000000a8


	//----- nvinfo : EIATTR_FRAME_SIZE
	.align		4
.L_1:
        /*000c*/ 	.byte	0x04, 0x11
        /*000e*/ 	.short	(.L_3 - .L_2)
	.align		4
.L_2:
        /*0010*/ 	.word	index@(matmul_kernel)
        /*0014*/ 	.word	0x00000000


	//----- nvinfo : EIATTR_MIN_STACK_SIZE
	.align		4
.L_3:
        /*0018*/ 	.byte	0x04, 0x12
        /*001a*/ 	.short	(.L_5 - .L_4)
	.align		4
.L_4:
        /*001c*/ 	.word	index@(matmul_kernel)
        /*0020*/ 	.word	0x00000000
.L_5:


//--------------------- .nv.info.matmul_kernel    --------------------------
	.section	.nv.info.matmul_kernel,"",@"SHT_CUDA_INFO"
	.sectionflags	@""
	.align	4


	//----- nvinfo : EIATTR_CUDA_API_VERSION
	.align		4
        /*0000*/ 	.byte	0x04, 0x37
        /*0002*/ 	.short	(.L_7 - .L_6)
.L_6:
        /*0004*/ 	.word	0x00000080


	//----- nvinfo : EIATTR_SW2861232_WAR
	.align		4
.L_7:
        /*0008*/ 	.byte	0x01, 0x35
	.zero		2


	//----- nvinfo : EIATTR_PARAM_CBANK
	.align		4
        /*000c*/ 	.byte	0x04, 0x0a
        /*000e*/ 	.short	(.L_9 - .L_8)
	.align		4
.L_8:
        /*0010*/ 	.word	index@(.nv.constant0.matmul_kernel)
        /*0014*/ 	.short	0x0160
        /*0016*/ 	.short	0x0038


	//----- nvinfo : EIATTR_CBANK_PARAM_SIZE
	.align		4
.L_9:
        /*0018*/ 	.byte	0x03, 0x19
        /*001a*/ 	.short	0x0038


	//----- nvinfo : EIATTR_KPARAM_INFO
	.align		4
        /*001c*/ 	.byte	0x04, 0x17
        /*001e*/ 	.short	(.L_11 - .L_10)
.L_10:
        /*0020*/ 	.word	0x00000000
        /*0024*/ 	.short	0x0009
        /*0026*/ 	.short	0x0030
        /*0028*/ 	.byte	0x00, 0xf4, 0x21, 0x00


	//----- nvinfo : EIATTR_KPARAM_INFO
	.align		4
.L_11:
        /*002c*/ 	.byte	0x04, 0x17
        /*002e*/ 	.short	(.L_13 - .L_12)
.L_12:
        /*0030*/ 	.word	0x00000000
        /*0034*/ 	.short	0x0008
        /*0036*/ 	.short	0x002c
        /*0038*/ 	.byte	0x00, 0xf0, 0x11, 0x00


	//----- nvinfo : EIATTR_KPARAM_INFO
	.align		4
.L_13:
        /*003c*/ 	.byte	0x04, 0x17
        /*003e*/ 	.short	(.L_15 - .L_14)
.L_14:
        /*0040*/ 	.word	0x00000000
        /*0044*/ 	.short	0x0007
        /*0046*/ 	.short	0x0028
        /*0048*/ 	.byte	0x00, 0xf0, 0x11, 0x00


	//----- nvinfo : EIATTR_KPARAM_INFO
	.align		4
.L_15:
        /*004c*/ 	.byte	0x04, 0x17
        /*004e*/ 	.short	(.L_17 - .L_16)
.L_16:
        /*0050*/ 	.word	0x00000000
        /*0054*/ 	.short	0x0006
        /*0056*/ 	.short	0x0024
        /*0058*/ 	.byte	0x00, 0xf0, 0x11, 0x00


	//----- nvinfo : EIATTR_KPARAM_INFO
	.align		4
.L_17:
        /*005c*/ 	.byte	0x04, 0x17
        /*005e*/ 	.short	(.L_19 - .L_18)
.L_18:
        /*0060*/ 	.word	0x00000000
        /*0064*/ 	.short	0x0005
        /*0066*/ 	.short	0x0020
        /*0068*/ 	.byte	0x00, 0xf0, 0x11, 0x00


	//----- nvinfo : EIATTR_KPARAM_INFO
	.align		4
.L_19:
        /*006c*/ 	.byte	0x04, 0x17
        /*006e*/ 	.short	(.L_21 - .L_20)
.L_20:
        /*0070*/ 	.word	0x00000000
        /*0074*/ 	.short	0x0004
        /*0076*/ 	.short	0x001c
        /*0078*/ 	.byte	0x00, 0xf0, 0x11, 0x00


	//----- nvinfo : EIATTR_KPARAM_INFO
	.align		4
.L_21:
        /*007c*/ 	.byte	0x04, 0x17
        /*007e*/ 	.short	(.L_23 - .L_22)
.L_22:
        /*0080*/ 	.word	0x00000000
        /*0084*/ 	.short	0x0003
        /*0086*/ 	.short	0x0018
        /*0088*/ 	.byte	0x00, 0xf0, 0x11, 0x00


	//----- nvinfo : EIATTR_KPARAM_INFO
	.align		4
.L_23:
        /*008c*/ 	.byte	0x04, 0x17
        /*008e*/ 	.short	(.L_25 - .L_24)
.L_24:
        /*0090*/ 	.word	0x00000000
        /*0094*/ 	.short	0x0002
        /*0096*/ 	.short	0x0010
        /*0098*/ 	.byte	0x00, 0xf4, 0x21, 0x00


	//----- nvinfo : EIATTR_KPARAM_INFO
	.align		4
.L_25:
        /*009c*/ 	.byte	0x04, 0x17
        /*009e*/ 	.short	(.L_27 - .L_26)
.L_26:
        /*00a0*/ 	.word	0x00000000
        /*00a4*/ 	.short	0x0001
        /*00a6*/ 	.short	0x0008
        /*00a8*/ 	.byte	0x00, 0xf4, 0x21, 0x00


	//----- nvinfo : EIATTR_KPARAM_INFO
	.align		4
.L_27:
        /*00ac*/ 	.byte	0x04, 0x17
        /*00ae*/ 	.short	(.L_29 - .L_28)
.L_28:
        /*00b0*/ 	.word	0x00000000
        /*00b4*/ 	.short	0x0000
        /*00b6*/ 	.short	0x0000
        /*00b8*/ 	.byte	0x00, 0xf4, 0x21, 0x00


	//----- nvinfo : EIATTR_MAXREG_COUNT
	.align		4
.L_29:
        /*00bc*/ 	.byte	0x03, 0x1b
        /*00be*/ 	.short	0x00ff


	//----- nvinfo : EIATTR_EXIT_INSTR_OFFSETS
	.align		4
        /*00c0*/ 	.byte	0x04, 0x1c
        /*00c2*/ 	.short	(.L_31 - .L_30)


	//   ....[0]....
.L_30:
        /*00c4*/ 	.word	0x00002770


	//   ....[1]....
        /*00c8*/ 	.word	0x000027d0


	//----- nvinfo : EIATTR_REQNTID
	.align		4
.L_31:
        /*00cc*/ 	.byte	0x04, 0x10
        /*00ce*/ 	.short	(.L_33 - .L_32)
.L_32:
        /*00d0*/ 	.word	0x00000080
        /*00d4*/ 	.word	0x00000001
        /*00d8*/ 	.word	0x00000001
.L_33:


//--------------------- .nv.callgraph             --------------------------
	.section	.nv.callgraph,"",@"SHT_CUDA_CALLGRAPH"
	.align	4
	.sectionentsize	8
	.align		4
        /*0000*/ 	.word	0x00000000
	.align		4
        /*0004*/ 	.word	0xffffffff
	.align		4
        /*0008*/ 	.word	0x00000000
	.align		4
        /*000c*/ 	.word	0xfffffffe
	.align		4
        /*0010*/ 	.word	0x00000000
	.align		4
        /*0014*/ 	.word	0xfffffffd
	.align		4
        /*0018*/ 	.word	0x00000000
	.align		4
        /*001c*/ 	.word	0xfffffffc


//--------------------- .nv.rel.action            --------------------------
	.section	.nv.rel.action,"",@"SHT_CUDA_RELOCINFO"
	.align	8
	.sectionentsize	8
        /*0000*/ 	.byte	0x73, 0x00, 0x00, 0x00, 0x00, 0x00, 0x00, 0x00, 0x00, 0x00, 0x00, 0x11, 0x25, 0x00, 0x05, 0x36


//--------------------- .nv.constant0.matmul_kernel --------------------------
	.section	.nv.constant0.matmul_kernel,"a",@progbits
	.sectionflags	@""
	.align	4
.nv.constant0.matmul_kernel:
	.zero		408


//--------------------- .text.matmul_kernel       --------------------------
	.section	.text.matmul_kernel,"ax",@progbits
	.sectionflags	@"SHF_BARRIERS=1"
	.sectioninfo	@"SHI_REGISTERS=168"
	.align	128
        .global         matmul_kernel
        .type           matmul_kernel,@function
        .size           matmul_kernel,(.L_x_4 - matmul_kernel)
        .other          matmul_kernel,@"STO_CUDA_ENTRY STV_DEFAULT"
matmul_kernel:
.text.matmul_kernel:
[----:B------:R-:W-:Y:S02]  /*0000*/  IMAD.MOV.U32 R1, RZ, RZ, c[0x0][0x28] ;  /* 0x00000a00ff017624 */ /* 0x000fe400078e00ff */
[----:B------:R-:W1:Y:S01]  /*0010*/  S2R R164, SR_TID.X ;  /* 0x0000000000a47919 */ /* 0x000e620000002100 */
[----:B------:R-:W-:Y:S01]  /*0020*/  IMAD.MOV.U32 R162, RZ, RZ, 0x3f ;  /* 0x0000003fffa27424 */ /* 0x000fe200078e00ff */
[----:B------:R-:W-:Y:S01]  /*0030*/  ULDC.64 UR10, c[0x0][0x118] ;  /* 0x00004600000a7ab9 */ /* 0x000fe20000000a00 */
[----:B------:R-:W-:Y:S01]  /*0040*/  IMAD.MOV.U32 R11, RZ, RZ, c[0x0][0x184] ;  /* 0x00006100ff0b7624 */ /* 0x000fe200078e00ff */
[----:B------:R-:W2:Y:S01]  /*0050*/  S2R R165, SR_CTAID.Y ;  /* 0x0000000000a57919 */ /* 0x000ea20000002600 */
[----:B------:R-:W-:Y:S01]  /*0060*/  IMAD.MOV.U32 R105, RZ, RZ, 0x2 ;  /* 0x00000002ff697424 */ /* 0x000fe200078e00ff */
[----:B------:R-:W-:Y:S01]  /*0070*/  IADD3 R162, R162, c[0x0][0x17c], RZ ;  /* 0x00005f00a2a27a10 */ /* 0x000fe20007ffe0ff */
[----:B------:R-:W-:Y:S01]  /*0080*/  IMAD.MOV.U32 R13, RZ, RZ, c[0x0][0x188] ;  /* 0x00006200ff0d7624 */ /* 0x000fe200078e00ff */
[----:B------:R-:W3:Y:S01]  /*0090*/  S2R R157, SR_CTAID.X ;  /* 0x00000000009d7919 */ /* 0x000ee20000002500 */
[----:B------:R-:W-:Y:S01]  /*00a0*/  ULDC UR6, c[0x0][0x17c] ;  /* 0x00005f0000067ab9 */ /* 0x000fe20000000800 */
[----:B------:R-:W-:Y:S01]  /*00b0*/  ISETP.GT.AND P0, PT, R162, 0x3f, PT ;  /* 0x0000003fa200780c */ /* 0x000fe20003f04270 */
[----:B------:R-:W-:Y:S01]  /*00c0*/  UIADD3 UR4, UR6, -0x40, URZ ;  /* 0xffffffc006047890 */ /* 0x000fe2000fffe03f */
[----:B------:R-:W-:-:S02]  /*00d0*/  IMAD.SHL.U32 R12, R13, 0x40, RZ ;  /* 0x000000400d0c7824 */ /* 0x000fc400078e00ff */
[----:B------:R-:W-:Y:S01]  /*00e0*/  SEL R2, RZ, 0x10, !P0 ;  /* 0x00000010ff027807 */ /* 0x000fe20004000000 */
[C---:B-1----:R-:W-:Y:S01]  /*00f0*/  IMAD.SHL.U32 R0, R164.reuse, 0x8, RZ ;  /* 0x00000008a4007824 */ /* 0x042fe200078e00ff */
[----:B------:R-:W-:Y:S02]  /*0100*/  SHF.R.U32.HI R153, RZ, 0x3, R164 ;  /* 0x00000003ff997819 */ /* 0x000fe400000116a4 */
[----:B------:R-:W-:Y:S01]  /*0110*/  LOP3.LUT R154, R164, 0x20, RZ, 0xc0, !PT ;  /* 0x00000020a49a7812 */ /* 0x000fe200078ec0ff */
[----:B--2---:R-:W-:Y:S01]  /*0120*/  IMAD.SHL.U32 R165, R165, 0x80, RZ ;  /* 0x00000080a5a57824 */ /* 0x004fe200078e00ff */
[----:B------:R-:W-:Y:S02]  /*0130*/  LOP3.LUT R161, R0, 0x38, RZ, 0xc0, !PT ;  /* 0x0000003800a17812 */ /* 0x000fe400078ec0ff */
[----:B------:R-:W-:Y:S01]  /*0140*/  SGXT.U32 R153, R153, 0x4 ;  /* 0x000000049999781a */ /* 0x000fe20000000000 */
[----:B---3--:R-:W-:Y:S01]  /*0150*/  IMAD.SHL.U32 R157, R157, 0x40, RZ ;  /* 0x000000409d9d7824 */ /* 0x008fe200078e00ff */
[----:B------:R-:W-:-:S02]  /*0160*/  ISETP.GE.AND P1, PT, R161, c[0x0][0x17c], PT ;  /* 0x00005f00a1007a0c */ /* 0x000fc40003f26270 */
[C---:B------:R-:W-:Y:S01]  /*0170*/  LOP3.LUT R160, R153.reuse, 0x10, RZ, 0xfc, !PT ;  /* 0x0000001099a07812 */ /* 0x040fe200078efcff */
[C---:B------:R-:W-:Y:S01]  /*0180*/  IMAD R8, R153.reuse, c[0x0][0x188], RZ ;  /* 0x0000620099087a24 */ /* 0x040fe200078e02ff */
[----:B------:R-:W-:Y:S02]  /*0190*/  SEL R3, R2, RZ, !P1 ;  /* 0x000000ff02037207 */ /* 0x000fe40004800000 */
[C---:B------:R-:W-:Y:S01]  /*01a0*/  ISETP.GE.AND P1, PT, R153.reuse, c[0x0][0x17c], PT ;  /* 0x00005f0099007a0c */ /* 0x040fe20003f26270 */
[----:B------:R-:W-:Y:S01]  /*01b0*/  IMAD.WIDE R110, R8, R105, c[0x0][0x168] ;  /* 0x00005a00086e7625 */ /* 0x000fe200078e0269 */
[C---:B------:R-:W-:Y:S02]  /*01c0*/  LOP3.LUT R159, R153.reuse, 0x20, RZ, 0xfc, !PT ;  /* 0x00000020999f7812 */ /* 0x040fe400078efcff */
[----:B------:R-:W-:Y:S01]  /*01d0*/  LOP3.LUT R158, R153, 0x30, RZ, 0xfc, !PT ;  /* 0x00000030999e7812 */ /* 0x000fe200078efcff */
[----:B------:R-:W-:Y:S01]  /*01e0*/  IMAD R8, R13, 0x10, R8 ;  /* 0x000000100d087824 */ /* 0x000fe200078e0208 */
[----:B------:R-:W-:-:S02]  /*01f0*/  ISETP.NE.U32.AND P6, PT, R3, RZ, PT ;  /* 0x000000ff0300720c */ /* 0x000fc40003fc5070 */
[----:B------:R-:W-:Y:S01]  /*0200*/  ISETP.GE.AND P2, PT, R160, c[0x0][0x17c], PT ;  /* 0x00005f00a0007a0c */ /* 0x000fe20003f46270 */
[-C--:B------:R-:W-:Y:S01]  /*0210*/  IMAD.WIDE R108, R8, R105.reuse, c[0x0][0x168] ;  /* 0x00005a00086c7625 */ /* 0x080fe200078e0269 */
[----:B------:R-:W-:Y:S02]  /*0220*/  SEL R3, R2, RZ, !P1 ;  /* 0x000000ff02037207 */ /* 0x000fe40004800000 */
[----:B------:R-:W-:Y:S01]  /*0230*/  ISETP.GE.AND P1, PT, R159, c[0x0][0x17c], PT ;  /* 0x00005f009f007a0c */ /* 0x000fe20003f26270 */
[C---:B------:R-:W-:Y:S01]  /*0240*/  IMAD R8, R13.reuse, 0x10, R8 ;  /* 0x000000100d087824 */ /* 0x040fe200078e0208 */
[----:B------:R-:W-:Y:S02]  /*0250*/  ISETP.GE.AND P3, PT, R158, c[0x0][0x17c], PT ;  /* 0x00005f009e007a0c */ /* 0x000fe40003f66270 */
[----:B------:R-:W-:Y:S01]  /*0260*/  SEL R4, R2, RZ, !P2 ;  /* 0x000000ff02047207 */ /* 0x000fe20005000000 */
[----:B------:R-:W-:Y:S01]  /*0270*/  IMAD R104, R13, 0x10, R8 ;  /* 0x000000100d687824 */ /* 0x000fe200078e0208 */
[----:B------:R-:W-:Y:S01]  /*0280*/  ISETP.NE.U32.AND P2, PT, R3, RZ, PT ;  /* 0x000000ff0300720c */ /* 0x000fe20003f45070 */
[----:B------:R-:W-:Y:S01]  /*0290*/  IMAD.WIDE R106, R8, R105, c[0x0][0x168] ;  /* 0x00005a00086a7625 */ /* 0x000fe200078e0269 */
[----:B------:R-:W-:-:S02]  /*02a0*/  SEL R3, R2, RZ, !P1 ;  /* 0x000000ff02037207 */ /* 0x000fc40004800000 */
[----:B------:R-:W-:Y:S02]  /*02b0*/  SEL R2, R2, RZ, !P3 ;  /* 0x000000ff02027207 */ /* 0x000fe40005800000 */
[----:B------:R-:W-:Y:S02]  /*02c0*/  ISETP.NE.U32.AND P4, PT, R3, RZ, PT ;  /* 0x000000ff0300720c */ /* 0x000fe40003f85070 */
[----:B------:R-:W-:Y:S02]  /*02d0*/  ISETP.NE.U32.AND P1, PT, R2, RZ, PT ;  /* 0x000000ff0200720c */ /* 0x000fe40003f25070 */
[----:B------:R-:W-:Y:S02]  /*02e0*/  LOP3.LUT R2, R0, 0x38, R164, 0x48, !PT ;  /* 0x0000003800027812 */ /* 0x000fe400078e48a4 */
[----:B------:R-:W-:Y:S02]  /*02f0*/  ISETP.NE.U32.AND P5, PT, R4, RZ, PT ;  /* 0x000000ff0400720c */ /* 0x000fe40003fa5070 */
[----:B------:R-:W-:Y:S01]  /*0300*/  LOP3.LUT R3, R165, 0x10, R153, 0xfe, !PT ;  /* 0x00000010a5037812 */ /* 0x000fe200078efe99 */
[C---:B------:R-:W-:Y:S01]  /*0310*/  IMAD R9, R153.reuse, 0x40, R2 ;  /* 0x0000004099097824 */ /* 0x040fe200078e0202 */
[----:B------:R-:W-:-:S02]  /*0320*/  LOP3.LUT R2, R153, R165, RZ, 0xfc, !PT ;  /* 0x000000a599027212 */ /* 0x000fc400078efcff */
[----:B------:R-:W-:Y:S01]  /*0330*/  LOP3.LUT R7, R157, 0x38, R0, 0xf8, !PT ;  /* 0x000000389d077812 */ /* 0x000fe200078ef800 */
[----:B------:R-:W-:Y:S01]  /*0340*/  IMAD R3, R3, c[0x0][0x184], RZ ;  /* 0x0000610003037a24 */ /* 0x000fe200078e02ff */
[--C-:B------:R-:W-:Y:S01]  /*0350*/  LOP3.LUT R4, R165, 0x20, R153.reuse, 0xfe, !PT ;  /* 0x00000020a5047812 */ /* 0x100fe200078efe99 */
[----:B------:R-:W-:Y:S01]  /*0360*/  IMAD R2, R2, c[0x0][0x184], RZ ;  /* 0x0000610002027a24 */ /* 0x000fe200078e02ff */
[----:B------:R-:W-:Y:S01]  /*0370*/  LEA.HI R0, R164, R165, RZ, 0x1d ;  /* 0x000000a5a4007211 */ /* 0x000fe200078fe8ff */
[-C--:B------:R-:W-:Y:S01]  /*0380*/  IMAD.WIDE R128, R3, R105.reuse, c[0x0][0x160] ;  /* 0x0000580003807625 */ /* 0x080fe200078e0269 */
[----:B------:R-:W-:Y:S02]  /*0390*/  LOP3.LUT R5, R165, 0x30, R153, 0xfe, !PT ;  /* 0x00000030a5057812 */ /* 0x000fe400078efe99 */
[----:B------:R-:W-:Y:S01]  /*03a0*/  IADD3 R6, R0, 0x70, RZ ;  /* 0x0000007000067810 */ /* 0x000fe20007ffe0ff */
[----:B------:R-:W-:Y:S01]  /*03b0*/  IMAD R122, R11, 0x40, R2 ;  /* 0x000000400b7a7824 */ /* 0x000fe200078e0202 */
[----:B------:R-:W-:Y:S01]  /*03c0*/  ISETP.GE.AND P3, PT, R161, UR4, PT ;  /* 0x00000004a1007c0c */ /* 0x000fe2000bf66270 */
[----:B------:R-:W-:Y:S01]  /*03d0*/  IMAD R4, R4, c[0x0][0x184], RZ ;  /* 0x0000610004047a24 */ /* 0x000fe200078e02ff */
[----:B------:R-:W-:Y:S01]  /*03e0*/  LOP3.LUT R155, R164, 0x40, RZ, 0xc0, !PT ;  /* 0x00000040a49b7812 */ /* 0x000fe200078ec0ff */
[----:B------:R-:W-:Y:S01]  /*03f0*/  IMAD R120, R11, 0x10, R122 ;  /* 0x000000100b787824 */ /* 0x000fe200078e027a */
[----:B------:R-:W-:Y:S01]  /*0400*/  SEL R10, RZ, 0x10, P3 ;  /* 0x00000010ff0a7807 */ /* 0x000fe20001800000 */
[----:B------:R-:W-:Y:S01]  /*0410*/  IMAD R5, R5, c[0x0][0x184], RZ ;  /* 0x0000610005057a24 */ /* 0x000fe200078e02ff */
[----:B------:R-:W-:Y:S01]  /*0420*/  ISETP.GT.AND P3, PT, R162, 0x7f, PT ;  /* 0x0000007fa200780c */ /* 0x000fe20003f64270 */
[----:B------:R-:W-:-:S03]  /*0430*/  IMAD.WIDE R130, R2, R105, c[0x0][0x160] ;  /* 0x0000580002827625 */ /* 0x000fc600078e0269 */
[----:B------:R-:W-:Y:S01]  /*0440*/  SEL R10, R10, RZ, P3 ;  /* 0x000000ff0a0a7207 */ /* 0x000fe20001800000 */
[----:B------:R-:W-:-:S04]  /*0450*/  IMAD.WIDE R126, R4, R105, c[0x0][0x160] ;  /* 0x00005800047e7625 */ /* 0x000fc800078e0269 */
[----:B------:R-:W-:Y:S02]  /*0460*/  IMAD R118, R11, 0x10, R120 ;  /* 0x000000100b767824 */ /* 0x000fe400078e0278 */
[----:B------:R-:W-:Y:S02]  /*0470*/  IMAD R6, R6, c[0x0][0x184], RZ ;  /* 0x0000610006067a24 */ /* 0x000fe400078e02ff */
[----:B------:R-:W-:-:S04]  /*0480*/  IMAD.WIDE R124, R5, R105, c[0x0][0x160] ;  /* 0x00005800057c7625 */ /* 0x000fc800078e0269 */
[----:B------:R-:W-:-:S04]  /*0490*/  IMAD.WIDE R122, R122, R105, c[0x0][0x160] ;  /* 0x000058007a7a7625 */ /* 0x000fc800078e0269 */
[----:B------:R-:W-:-:S04]  /*04a0*/  IMAD.WIDE R120, R120, R105, c[0x0][0x160] ;  /* 0x0000580078787625 */ /* 0x000fc800078e0269 */
[----:B------:R-:W-:Y:S02]  /*04b0*/  IMAD.SHL.U32 R0, R9, 0x2, RZ ;  /* 0x0000000209007824 */ /* 0x000fe400078e00ff */
[----:B------:R-:W-:-:S04]  /*04c0*/  IMAD.WIDE.U32 R130, R161, 0x2, R130 ;  /* 0x00000002a1827825 */ /* 0x000fc800078e0082 */
[-C--:B------:R-:W-:Y:S01]  /*04d0*/  IMAD.WIDE R118, R118, R105.reuse, c[0x0][0x160] ;  /* 0x0000580076767625 */ /* 0x080fe200078e0269 */
[----:B------:R1:W-:Y:S03]  /*04e0*/  LDGSTS.E.BYPASS.128 [R0], [R130.64], P6 ;  /* 0x0000000082007fae */ /* 0x0003e6000b101c4a */
[----:B------:R-:W-:-:S04]  /*04f0*/  IMAD.WIDE R116, R6, R105, c[0x0][0x160] ;  /* 0x0000580006747625 */ /* 0x000fc800078e0269 */
[----:B------:R-:W-:-:S04]  /*0500*/  IMAD.WIDE.U32 R128, R161, 0x2, R128 ;  /* 0x00000002a1807825 */ /* 0x000fc800078e0080 */
[C---:B------:R-:W-:Y:S01]  /*0510*/  IMAD.WIDE.U32 R126, R161.reuse, 0x2, R126 ;  /* 0x00000002a17e7825 */ /* 0x040fe200078e007e */
[----:B------:R1:W-:Y:S03]  /*0520*/  LDGSTS.E.BYPASS.128 [R0+0x800], [R128.64], P6 ;  /* 0x0080000080007fae */ /* 0x0003e6000b101c4a */
        /* <DEDUP_REMOVED lines=8> */
[----:B------:R-:W-:Y:S01]  /*05b0*/  IMAD.WIDE R104, R104, R105, c[0x0][0x168] ;  /* 0x00005a0068687625 */ /* 0x000fe200078e0269 */
[----:B------:R1:W-:Y:S03]  /*05c0*/  LDGSTS.E.BYPASS.128 [R0+0x3000], [R118.64], P6 ;  /* 0x0300000076007fae */ /* 0x0003e6000b101c4a */
[----:B------:R-:W-:-:S04]  /*05d0*/  IMAD.WIDE.U32 R116, R161, 0x2, R116 ;  /* 0x00000002a1747825 */ /* 0x000fc800078e0074 */
[----:B------:R-:W-:Y:S01]  /*05e0*/  IMAD.WIDE R110, R7, 0x2, R110 ;  /* 0x00000002076e7825 */ /* 0x000fe200078e026e */
[----:B------:R1:W-:Y:S01]  /*05f0*/  LDGSTS.E.BYPASS.128 [R0+0x3800], [R116.64], P6 ;  /* 0x0380000074007fae */ /* 0x0003e2000b101c4a */
[----:B------:R-:W-:Y:S02]  /*0600*/  ISETP.GE.AND P6, PT, R153, UR4, PT ;  /* 0x0000000499007c0c */ /* 0x000fe4000bfc6270 */
[C---:B------:R-:W-:Y:S01]  /*0610*/  IMAD.WIDE R108, R7.reuse, 0x2, R108 ;  /* 0x00000002076c7825 */ /* 0x040fe200078e026c */
[----:B------:R-:W0:Y:S01]  /*0620*/  LDGDEPBAR ;  /* 0x00000000000079af */ /* 0x000e220000000000 */
[----:B------:R-:W-:Y:S02]  /*0630*/  SEL R2, RZ, 0x10, P6 ;  /* 0x00000010ff027807 */ /* 0x000fe40003000000 */
[----:B------:R-:W-:Y:S01]  /*0640*/  IMAD.WIDE R106, R7, 0x2, R106 ;  /* 0x00000002076a7825 */ /* 0x000fe200078e026a */
[----:B------:R1:W-:Y:S01]  /*0650*/  LDGSTS.E.BYPASS.128 [R0+0x8000], [R110.64], P2 ;  /* 0x080000006e007fae */ /* 0x0003e20009101c4a */
[----:B------:R-:W-:-:S02]  /*0660*/  ISETP.GE.AND P6, PT, R159, UR4, PT ;  /* 0x000000049f007c0c */ /* 0x000fc4000bfc6270 */
[----:B------:R-:W-:Y:S01]  /*0670*/  IMAD.WIDE R104, R7, 0x2, R104 ;  /* 0x0000000207687825 */ /* 0x000fe200078e0268 */
[----:B------:R1:W-:Y:S01]  /*0680*/  LDGSTS.E.BYPASS.128 [R0+0x8800], [R108.64], P5 ;  /* 0x088000006c007fae */ /* 0x0003e2000a901c4a */
[----:B------:R-:W-:Y:S02]  /*0690*/  ISETP.GE.AND P5, PT, R160, UR4, PT ;  /* 0x00000004a0007c0c */ /* 0x000fe4000bfa6270 */
[----:B------:R-:W-:Y:S01]  /*06a0*/  SEL R2, R2, RZ, P3 ;  /* 0x000000ff02027207 */ /* 0x000fe20001800000 */
[----:B------:R1:W-:Y:S01]  /*06b0*/  LDGSTS.E.BYPASS.128 [R0+0x9000], [R106.64], P4 ;  /* 0x090000006a007fae */ /* 0x0003e2000a101c4a */
[----:B------:R-:W-:Y:S01]  /*06c0*/  SEL R3, RZ, 0x10, P5 ;  /* 0x00000010ff037807 */ /* 0x000fe20002800000 */
[----:B------:R-:W-:Y:S01]  /*06d0*/  IMAD.WIDE R6, R12, 0x2, R106 ;  /* 0x000000020c067825 */ /* 0x000fe200078e026a */
[----:B------:R-:W-:Y:S01]  /*06e0*/  ISETP.NE.U32.AND P2, PT, R10, RZ, PT ;  /* 0x000000ff0a00720c */ /* 0x000fe20003f45070 */
[----:B------:R1:W-:Y:S01]  /*06f0*/  LDGSTS.E.BYPASS.128 [R0+0x9800], [R104.64], P1 ;  /* 0x0980000068007fae */ /* 0x0003e20008901c4a */
[----:B------:R-:W-:Y:S01]  /*0700*/  ISETP.GE.AND P5, PT, R158, UR4, PT ;  /* 0x000000049e007c0c */ /* 0x000fe2000bfa6270 */
[----:B------:R-:W-:Y:S01]  /*0710*/  IMAD.WIDE R8, R12, 0x2, R104 ;  /* 0x000000020c087825 */ /* 0x000fe200078e0268 */
[----:B------:R-:W-:Y:S01]  /*0720*/  SEL R4, RZ, 0x10, P6 ;  /* 0x00000010ff047807 */ /* 0x000fe20003000000 */
[----:B------:R-:W0:Y:S04]  /*0730*/  LDGDEPBAR ;  /* 0x00000000000079af */ /* 0x000e280000000000 */
[----:B------:R-:W-:Y:S01]  /*0740*/  BAR.SYNC.DEFER_BLOCKING 0x0 ;  /* 0x0000000000007b1d */ /* 0x000fe20000010000 */
[----:B------:R-:W-:-:S02]  /*0750*/  ISETP.NE.U32.AND P6, PT, R2, RZ, PT ;  /* 0x000000ff0200720c */ /* 0x000fc40003fc5070 */
[----:B------:R-:W-:Y:S02]  /*0760*/  SEL R2, RZ, 0x10, P5 ;  /* 0x00000010ff027807 */ /* 0x000fe40002800000 */
[----:B------:R-:W-:Y:S02]  /*0770*/  SEL R3, R3, RZ, P3 ;  /* 0x000000ff03037207 */ /* 0x000fe40001800000 */
[----:B------:R-:W-:Y:S02]  /*0780*/  SEL R4, R4, RZ, P3 ;  /* 0x000000ff04047207 */ /* 0x000fe40001800000 */
[----:B------:R-:W-:Y:S02]  /*0790*/  SEL R2, R2, RZ, P3 ;  /* 0x000000ff02027207 */ /* 0x000fe40001800000 */
[----:B------:R-:W-:Y:S02]  /*07a0*/  ISETP.NE.U32.AND P5, PT, R3, RZ, PT ;  /* 0x000000ff0300720c */ /* 0x000fe40003fa5070 */
[----:B------:R-:W-:Y:S01]  /*07b0*/  ISETP.NE.U32.AND P3, PT, R4, RZ, PT ;  /* 0x000000ff0400720c */ /* 0x000fe20003f65070 */
[----:B------:R-:W-:Y:S01]  /*07c0*/  IMAD.WIDE R4, R12, 0x2, R108 ;  /* 0x000000020c047825 */ /* 0x000fe200078e026c */
[----:B------:R-:W-:-:S02]  /*07d0*/  ISETP.NE.U32.AND P4, PT, R2, RZ, PT ;  /* 0x000000ff0200720c */ /* 0x000fc40003f85070 */
[----:B------:R-:W-:Y:S01]  /*07e0*/  LOP3.LUT R10, R164, 0x10, RZ, 0xc0, !PT ;  /* 0x00000010a40a7812 */ /* 0x000fe200078ec0ff */
[----:B------:R-:W-:Y:S01]  /*07f0*/  IMAD.WIDE R2, R12, 0x2, R110 ;  /* 0x000000020c027825 */ /* 0x000fe200078e026e */
[----:B------:R-:W-:Y:S01]  /*0800*/  @!PT LDS RZ, [RZ] ;  /* 0x00000000fffff984 */ /* 0x000fe20000000800 */
[----:B------:R-:W-:Y:S01]  /*0810*/  @!PT LDS RZ, [RZ] ;  /* 0x00000000fffff984 */ /* 0x000fe20000000800 */
[----:B------:R-:W-:Y:S01]  /*0820*/  @!PT LDS RZ, [RZ] ;  /* 0x00000000fffff984 */ /* 0x000fe20000000800 */
[----:B------:R1:W-:Y:S04]  /*0830*/  LDGSTS.E.BYPASS.128 [R0+0x4000], [R130.64+0x80], P2 ;  /* 0x0400008082007fae */ /* 0x0003e80009101c4a */
[----:B------:R1:W-:Y:S04]  /*0840*/  LDGSTS.E.BYPASS.128 [R0+0x4800], [R128.64+0x80], P2 ;  /* 0x0480008080007fae */ /* 0x0003e80009101c4a */
[----:B------:R1:W-:Y:S04]  /*0850*/  LDGSTS.E.BYPASS.128 [R0+0x5000], [R126.64+0x80], P2 ;  /* 0x050000807e007fae */ /* 0x0003e80009101c4a */
[----:B------:R1:W-:Y:S04]  /*0860*/  LDGSTS.E.BYPASS.128 [R0+0x5800], [R124.64+0x80], P2 ;  /* 0x058000807c007fae */ /* 0x0003e80009101c4a */
[----:B------:R1:W-:Y:S04]  /*0870*/  LDGSTS.E.BYPASS.128 [R0+0x6000], [R122.64+0x80], P2 ;  /* 0x060000807a007fae */ /* 0x0003e80009101c4a */
[----:B------:R1:W-:Y:S04]  /*0880*/  LDGSTS.E.BYPASS.128 [R0+0x6800], [R120.64+0x80], P2 ;  /* 0x0680008078007fae */ /* 0x0003e80009101c4a */
[----:B------:R1:W-:Y:S04]  /*0890*/  LDGSTS.E.BYPASS.128 [R0+0x7000], [R118.64+0x80], P2 ;  /* 0x0700008076007fae */ /* 0x0003e80009101c4a */
[----:B------:R1:W-:Y:S04]  /*08a0*/  LDGSTS.E.BYPASS.128 [R0+0x7800], [R116.64+0x80], P2 ;  /* 0x0780008074007fae */ /* 0x0003e80009101c4a */
[----:B------:R-:W0:Y:S04]  /*08b0*/  LDGDEPBAR ;  /* 0x00000000000079af */ /* 0x000e280000000000 */
[----:B------:R1:W-:Y:S04]  /*08c0*/  LDGSTS.E.BYPASS.128 [R0+0xa000], [R2.64], P6 ;  /* 0x0a00000002007fae */ /* 0x0003e8000b101c4a */
[----:B------:R1:W-:Y:S04]  /*08d0*/  LDGSTS.E.BYPASS.128 [R0+0xa800], [R4.64], P5 ;  /* 0x0a80000004007fae */ /* 0x0003e8000a901c4a */
[----:B------:R1:W-:Y:S04]  /*08e0*/  LDGSTS.E.BYPASS.128 [R0+0xb000], [R6.64], P3 ;  /* 0x0b00000006007fae */ /* 0x0003e80009901c4a */
[----:B------:R1:W-:Y:S04]  /*08f0*/  LDGSTS.E.BYPASS.128 [R0+0xb800], [R8.64], P4 ;  /* 0x0b80000008007fae */ /* 0x0003e8000a101c4a */
[----:B------:R-:W0:Y:S01]  /*0900*/  LDGDEPBAR ;  /* 0x00000000000079af */ /* 0x000e220000000000 */
[----:B------:R-:W-:Y:S05]  /*0910*/  @P0 BRA `(.L_x_0) ;  /* 0x0000023000000947 */ /* 0x000fea0003800000 */
[----:B------:R-:W-:Y:S01]  /*0920*/  SHF.R.U32.HI R154, RZ, 0x2, R154 ;  /* 0x00000002ff9a7819 */ /* 0x000fe2000001169a */
[----:B------:R-:W-:Y:S01]  /*0930*/  IMAD.SHL.U32 R155, R155, 0x10, RZ ;  /* 0x000000109b9b7824 */ /* 0x000fe200078e00ff */
[----:B------:R-:W-:Y:S01]  /*0940*/  CS2R R28, SRZ ;  /* 0x00000000001c7805 */ /* 0x000fe2000001ff00 */
        /* <DEDUP_REMOVED lines=31> */
[----:B------:R-:W-:Y:S05]  /*0b40*/  BRA `(.L_x_1) ;  /* 0x0000107000007947 */ /* 0x000fea0003800000 */
.L_x_0:
[C---:B-1----:R-:W-:Y:S01]  /*0b50*/  LOP3.LUT R2, R164.reuse, 0x3, RZ, 0xc0, !PT ;  /* 0x00000003a4027812 */ /* 0x042fe200078ec0ff */
[----:B------:R-:W-:Y:S01]  /*0b60*/  IMAD.SHL.U32 R5, R164, 0x40, RZ ;  /* 0x00000040a4057824 */ /* 0x000fe200078e00ff */
[----:B------:R-:W-:Y:S01]  /*0b70*/  SHF.R.S32.HI R4, RZ, 0x2, R164 ;  /* 0x00000002ff047819 */ /* 0x000fe200000114a4 */
[----:B------:R-:W-:Y:S01]  /*0b80*/  IMAD.SHL.U32 R155, R155, 0x10, RZ ;  /* 0x000000109b9b7824 */ /* 0x000fe200078e00ff */
[----:B------:R-:W-:Y:S01]  /*0b90*/  SHF.R.U32.HI R162, RZ, 0x6, R162 ;  /* 0x00000006ffa27819 */ /* 0x000fe200000116a2 */
[----:B------:R-:W-:Y:S01]  /*0ba0*/  IMAD R3, R2, 0x48, RZ ;  /* 0x0000004802037824 */ /* 0x000fe200078e02ff */
[----:B------:R-:W-:Y:S01]  /*0bb0*/  SGXT R2, R4, 0x1 ;  /* 0x000000010402781a */ /* 0x000fe20000000200 */
[----:B------:R-:W-:Y:S01]  /*0bc0*/  CS2R R28, SRZ ;  /* 0x00000000001c7805 */ /* 0x000fe2000001ff00 */
[----:B------:R-:W-:Y:S01]  /*0bd0*/  SHF.R.U32.HI R154, RZ, 0x2, R154 ;  /* 0x00000002ff9a7819 */ /* 0x000fe2000001169a */
[----:B------:R-:W-:Y:S01]  /*0be0*/  CS2R R30, SRZ ;  /* 0x00000000001e7805 */ /* 0x000fe2000001ff00 */
[----:B------:R-:W-:Y:S01]  /*0bf0*/  LOP3.LUT R2, R3, 0x120, R2, 0x78, !PT ;  /* 0x0000012003027812 */ /* 0x000fe200078e7802 */
[----:B------:R-:W-:Y:S01]  /*0c00*/  CS2R R40, SRZ ;  /* 0x0000000000287805 */ /* 0x000fe2000001ff00 */
[----:B------:R-:W-:Y:S01]  /*0c10*/  SHF.R.U32.HI R3, RZ, 0x1, R10 ;  /* 0x00000001ff037819 */ /* 0x000fe2000001160a */
[----:B------:R-:W-:Y:S01]  /*0c20*/  CS2R R42, SRZ ;  /* 0x00000000002a7805 */ /* 0x000fe2000001ff00 */
[C-C-:B------:R-:W-:Y:S01]  /*0c30*/  LOP3.LUT R4, R2.reuse, 0x200, R5.reuse, 0xf8, !PT ;  /* 0x0000020002047812 */ /* 0x140fe200078ef805 */
[----:B------:R-:W-:Y:S01]  /*0c40*/  CS2R R44, SRZ ;  /* 0x00000000002c7805 */ /* 0x000fe2000001ff00 */
[----:B------:R-:W-:Y:S01]  /*0c50*/  LOP3.LUT R7, R2, 0x600, R5, 0xf8, !PT ;  /* 0x0000060002077812 */ /* 0x000fe200078ef805 */
[----:B------:R-:W-:Y:S01]  /*0c60*/  IMAD.MOV.U32 R5, RZ, RZ, 0x80 ;  /* 0x00000080ff057424 */ /* 0x000fe200078e00ff */
[----:B------:R-:W-:Y:S01]  /*0c70*/  LOP3.LUT R2, R155, R4, R3, 0xf6, !PT ;  /* 0x000000049b027212 */ /* 0x000fe200078ef603 */
[----:B------:R-:W-:Y:S01]  /*0c80*/  IMAD.SHL.U32 R3, R13, 0x80, RZ ;  /* 0x000000800d037824 */ /* 0x000fe200078e00ff */
[----:B------:R-:W-:Y:S01]  /*0c90*/  IADD3 R156, R162, -0x2, RZ ;  /* 0xfffffffea29c7810 */ /* 0x000fe20007ffe0ff */
[----:B------:R-:W-:Y:S01]  /*0ca0*/  IMAD.MOV.U32 R4, RZ, RZ, 0x1 ;  /* 0x00000001ff047424 */ /* 0x000fe200078e00ff */
[----:B------:R-:W-:Y:S01]  /*0cb0*/  LOP3.LUT R7, R7, R154, RZ, 0x3c, !PT ;  /* 0x0000009a07077212 */ /* 0x000fe200078e3cff */
        /* <DEDUP_REMOVED lines=27> */
[----:B------:R-:W-:Y:S01]  /*0e70*/  SHF.R.S32.HI R163, RZ, 0x1f, R156 ;  /* 0x0000001fffa37819 */ /* 0x000fe2000001149c */
[----:B------:R-:W-:Y:S01]  /*0e80*/  UIADD3 UR6, UR6, -0x80, URZ ;  /* 0xffffff8006067890 */ /* 0x000fe2000fffe03f */
[C---:B------:R-:W-:Y:S01]  /*0e90*/  LOP3.LUT R152, R2.reuse, 0x10, RZ, 0x3c, !PT ;  /* 0x0000001002987812 */ /* 0x040fe200078e3cff */
[----:B------:R-:W-:Y:S01]  /*0ea0*/  UMOV UR7, 0xffffffff ;  /* 0xffffffff00077882 */ /* 0x000fe20000000000 */
[C---:B------:R-:W-:Y:S01]  /*0eb0*/  LOP3.LUT R151, R2.reuse, 0x20, RZ, 0x3c, !PT ;  /* 0x0000002002977812 */ /* 0x040fe200078e3cff */
[----:B------:R-:W-:Y:S01]  /*0ec0*/  UMOV UR4, URZ ;  /* 0x0000003f00047c82 */ /* 0x000fe20008000000 */
[C---:B------:R-:W-:Y:S01]  /*0ed0*/  LOP3.LUT R150, R2.reuse, 0x30, RZ, 0x3c, !PT ;  /* 0x0000003002967812 */ /* 0x040fe200078e3cff */
[----:B------:R-:W-:Y:S01]  /*0ee0*/  UMOV UR5, URZ ;  /* 0x0000003f00057c82 */ /* 0x000fe20008000000 */
[----:B------:R-:W-:-:S02]  /*0ef0*/  LOP3.LUT R149, R2, 0x800, RZ, 0xfc, !PT ;  /* 0x0000080002957812 */ /* 0x000fc400078efcff */
[C---:B------:R-:W-:Y:S02]  /*0f00*/  LOP3.LUT R148, R2.reuse, 0x810, RZ, 0x3c, !PT ;  /* 0x0000081002947812 */ /* 0x040fe400078e3cff */
[C---:B------:R-:W-:Y:S02]  /*0f10*/  LOP3.LUT R147, R2.reuse, 0x820, RZ, 0x3c, !PT ;  /* 0x0000082002937812 */ /* 0x040fe400078e3cff */
[C---:B------:R-:W-:Y:S02]  /*0f20*/  LOP3.LUT R146, R2.reuse, 0x830, RZ, 0x3c, !PT ;  /* 0x0000083002927812 */ /* 0x040fe400078e3cff */
[C---:B------:R-:W-:Y:S02]  /*0f30*/  LOP3.LUT R145, R2.reuse, 0x1000, RZ, 0xfc, !PT ;  /* 0x0000100002917812 */ /* 0x040fe400078efcff */
[C---:B------:R-:W-:Y:S02]  /*0f40*/  LOP3.LUT R144, R2.reuse, 0x1010, RZ, 0x3c, !PT ;  /* 0x0000101002907812 */ /* 0x040fe400078e3cff */
[----:B------:R-:W-:-:S02]  /*0f50*/  LOP3.LUT R143, R2, 0x1020, RZ, 0x3c, !PT ;  /* 0x00001020028f7812 */ /* 0x000fc400078e3cff */
[C---:B------:R-:W-:Y:S02]  /*0f60*/  LOP3.LUT R142, R2.reuse, 0x1030, RZ, 0x3c, !PT ;  /* 0x00001030028e7812 */ /* 0x040fe400078e3cff */
[C---:B------:R-:W-:Y:S02]  /*0f70*/  LOP3.LUT R141, R2.reuse, 0x1800, RZ, 0xfc, !PT ;  /* 0x00001800028d7812 */ /* 0x040fe400078efcff */
[C---:B------:R-:W-:Y:S02]  /*0f80*/  LOP3.LUT R140, R2.reuse, 0x1810, RZ, 0x3c, !PT ;  /* 0x00001810028c7812 */ /* 0x040fe400078e3cff */
[C---:B------:R-:W-:Y:S02]  /*0f90*/  LOP3.LUT R139, R2.reuse, 0x1820, RZ, 0x3c, !PT ;  /* 0x00001820028b7812 */ /* 0x040fe400078e3cff */
[----:B------:R-:W-:Y:S02]  /*0fa0*/  LOP3.LUT R138, R2, 0x1830, RZ, 0x3c, !PT ;  /* 0x00001830028a7812 */ /* 0x000fe400078e3cff */
[----:B------:R-:W-:-:S02]  /*0fb0*/  LOP3.LUT R137, R7, 0x10, RZ, 0x3c, !PT ;  /* 0x0000001007897812 */ /* 0x000fc400078e3cff */
[C---:B------:R-:W-:Y:S02]  /*0fc0*/  LOP3.LUT R136, R7.reuse, 0x810, RZ, 0x3c, !PT ;  /* 0x0000081007887812 */ /* 0x040fe400078e3cff */
[C---:B------:R-:W-:Y:S02]  /*0fd0*/  LOP3.LUT R135, R7.reuse, 0x20, RZ, 0x3c, !PT ;  /* 0x0000002007877812 */ /* 0x040fe400078e3cff */
[C---:B------:R-:W-:Y:S02]  /*0fe0*/  LOP3.LUT R134, R7.reuse, 0x820, RZ, 0x3c, !PT ;  /* 0x0000082007867812 */ /* 0x040fe400078e3cff */
[C---:B------:R-:W-:Y:S02]  /*0ff0*/  LOP3.LUT R133, R7.reuse, 0x30, RZ, 0x3c, !PT ;  /* 0x0000003007857812 */ /* 0x040fe400078e3cff */
[----:B------:R-:W-:Y:S02]  /*1000*/  LOP3.LUT R132, R7, 0x830, RZ, 0x3c, !PT ;  /* 0x0000083007847812 */ /* 0x000fe400078e3cff */
.L_x_2:
[----:B------:R-:W-:-:S04]  /*1010*/  DEPBAR.LE SB0, 0x2 ;  /* 0x000080800000791a */ /* 0x000fc80000000000 */
[----:B------:R-:W-:Y:S01]  /*1020*/  UIADD3 UR7, UR7, 0x1, URZ ;  /* 0x0000000107077890 */ /* 0x000fe2000fffe03f */
[----:B------:R-:W-:Y:S01]  /*1030*/  ISETP.LE.U32.AND P0, PT, R156, UR4, PT ;  /* 0x000000049c007c0c */ /* 0x000fe2000bf03070 */
[----:B------:R-:W-:Y:S01]  /*1040*/  BAR.SYNC.DEFER_BLOCKING 0x0 ;  /* 0x0000000000007b1d */ /* 0x000fe20000010000 */
[----:B------:R-:W-:Y:S01]  /*1050*/  ISETP.GE.AND P2, PT, R153, UR6, PT ;  /* 0x0000000699007c0c */ /* 0x000fe2000bf46270 */
[----:B------:R-:W-:Y:S01]  /*1060*/  UISETP.GT.AND UP0, UPT, UR7, 0x1, UPT ;  /* 0x000000010700788c */ /* 0x000fe2000bf04270 */
[----:B------:R-:W-:Y:S02]  /*1070*/  ISETP.GE.AND P1, PT, R161, UR6, PT ;  /* 0x00000006a1007c0c */ /* 0x000fe4000bf26270 */
[----:B------:R-:W-:Y:S01]  /*1080*/  ISETP.GE.AND P4, PT, R159, UR6, PT ;  /* 0x000000069f007c0c */ /* 0x000fe2000bf86270 */
[----:B------:R-:W-:Y:S01]  /*1090*/  USEL UR7, UR7, URZ, !UP0 ;  /* 0x0000003f07077287 */ /* 0x000fe2000c000000 */
[----:B------:R-:W-:Y:S01]  /*10a0*/  IADD3 R4, R4, 0x1, RZ ;  /* 0x0000000104047810 */ /* 0x000fe20007ffe0ff */
[----:B------:R-:W-:Y:S01]  /*10b0*/  UIADD3 UR4, UP0, UR4, 0x1, URZ ;  /* 0x0000000104047890 */ /* 0x000fe2000ff1e03f */
[----:B------:R-:W-:Y:S01]  /*10c0*/  ISETP.GE.AND P3, PT, R160, UR6, PT ;  /* 0x00000006a0007c0c */ /* 0x000fe2000bf66270 */
[----:B------:R-:W-:Y:S01]  /*10d0*/  ULEA UR9, UR7, 0x8000, 0xd ;  /* 0x0000800007097891 */ /* 0x000fe2000f8e683f */
[----:B------:R-:W-:Y:S01]  /*10e0*/  ISETP.GE.AND P5, PT, R158, UR6, PT ;  /* 0x000000069e007c0c */ /* 0x000fe2000bfa6270 */
[----:B------:R-:W-:-:S02]  /*10f0*/  USHF.L.U32 UR8, UR7, 0xe, URZ ;  /* 0x0000000e07087899 */ /* 0x000fc4000800063f */
[----:B------:R-:W-:Y:S02]  /*1100*/  UIADD3 UR6, UR6, -0x40, URZ ;  /* 0xffffffc006067890 */ /* 0x000fe4000fffe03f */
[----:B------:R-:W-:Y:S02]  /*1110*/  LEA R8, R137, UR9, 0x1 ;  /* 0x0000000989087c11 */ /* 0x000fe4000f8e08ff */
[----:B------:R-:W-:Y:S02]  /*1120*/  LEA R16, R135, UR9, 0x1 ;  /* 0x0000000987107c11 */ /* 0x000fe4000f8e08ff */
[----:B------:R-:W-:Y:S02]  /*1130*/  LEA R12, R133, UR9, 0x1 ;  /* 0x00000009850c7c11 */ /* 0x000fe4000f8e08ff */
[----:B------:R-:W-:Y:S02]  /*1140*/  LEA R88, R2, UR8, 0x1 ;  /* 0x0000000802587c11 */ /* 0x000fe4000f8e08ff */
[----:B------:R-:W-:Y:S01]  /*1150*/  LEA R6, R7, UR9, 0x1 ;  /* 0x0000000907067c11 */ /* 0x000fe2000f8e08ff */
[----:B------:R-:W-:Y:S01]  /*1160*/  LDSM.16.MT88.4 R8, [R8] ;  /* 0x000000000808783b */ /* 0x000fe20000004200 */
[----:B------:R-:W-:-:S02]  /*1170*/  LEA R92, R149, UR8, 0x1 ;  /* 0x00000008955c7c11 */ /* 0x000fc4000f8e08ff */
[----:B------:R-:W-:Y:S01]  /*1180*/  LEA R96, R145, UR8, 0x1 ;  /* 0x0000000891607c11 */ /* 0x000fe2000f8e08ff */
[----:B------:R-:W1:Y:S01]  /*1190*/  LDSM.16.M88.4 R36, [R88] ;  /* 0x000000005824783b */ /* 0x000e620000000200 */
[----:B------:R-:W-:-:S03]  /*11a0*/  LEA R112, R151, UR8, 0x1 ;  /* 0x0000000897707c11 */ /* 0x000fc6000f8e08ff */
[----:B------:R-:W2:Y:S04]  /*11b0*/  LDSM.16.MT88.4 R16, [R16] ;  /* 0x000000001010783b */ /* 0x000ea80000004200 */
[----:B------:R-:W3:Y:S04]  /*11c0*/  LDSM.16.MT88.4 R12, [R12] ;  /* 0x000000000c0c783b */ /* 0x000ee80000004200 */
[----:B------:R-:W4:Y:S04]  /*11d0*/  LDSM.16.MT88.4 R84, [R6] ;  /* 0x000000000654783b */ /* 0x000f280000004200 */
[----:B------:R5:W3:Y:S04]  /*11e0*/  LDSM.16.M88.4 R88, [R96] ;  /* 0x000000006058783b */ /* 0x000ae80000000200 */
[----:B------:R-:W4:Y:S01]  /*11f0*/  LDSM.16.M88.4 R92, [R92] ;  /* 0x000000005c5c783b */ /* 0x000f220000000200 */
[----:B-----5:R-:W-:-:S03]  /*1200*/  LEA R96, R148, UR8, 0x1 ;  /* 0x0000000894607c11 */ /* 0x020fc6000f8e08ff */
[----:B------:R-:W-:Y:S04]  /*1210*/  LDSM.16.M88.4 R112, [R112] ;  /* 0x000000007070783b */ /* 0x000fe80000000200 */
[----:B------:R-:W-:Y:S01]  /*1220*/  LDSM.16.M88.4 R96, [R96] ;  /* 0x000000006060783b */ /* 0x000fe20000000200 */
[C---:B-1----:R-:W-:Y:S08]  /*1230*/  HMMA.16816.F32 R40, R36.reuse, R8, R40 ;  /* 0x000000082428723c */ /* 0x042ff00000001828 */
[C---:B--2---:R-:W-:Y:S08]  /*1240*/  HMMA.16816.F32 R44, R36.reuse, R16, R44 ;  /* 0x00000010242c723c */ /* 0x044ff0000000182c */
[C---:B---3--:R-:W-:Y:S08]  /*1250*/  HMMA.16816.F32 R48, R36.reuse, R12, R48 ;  /* 0x0000000c2430723c */ /* 0x048ff00000001830 */
[-C--:B----4-:R-:W-:Y:S07]  /*1260*/  HMMA.16816.F32 R36, R36, R84.reuse, R28 ;  /* 0x000000542424723c */ /* 0x090fee000000181c */
[----:B------:R-:W-:Y:S01]  /*1270*/  LEA R28, R141, UR8, 0x1 ;  /* 0x000000088d1c7c11 */ /* 0x000fe2000f8e08ff */
[C---:B------:R-:W-:Y:S05]  /*1280*/  HMMA.16816.F32 R68, R88.reuse, R84, R68 ;  /* 0x000000545844723c */ /* 0x040fea0000001844 */
[----:B------:R-:W1:Y:S03]  /*1290*/  LDSM.16.M88.4 R28, [R28] ;  /* 0x000000001c1c783b */ /* 0x000e660000000200 */
[C---:B------:R-:W-:Y:S08]  /*12a0*/  HMMA.16816.F32 R72, R88.reuse, R8, R72 ;  /* 0x000000085848723c */ /* 0x040ff00000001848 */
[C---:B------:R-:W-:Y:S08]  /*12b0*/  HMMA.16816.F32 R76, R88.reuse, R16, R76 ;  /* 0x00000010584c723c */ /* 0x040ff0000000184c */
[----:B------:R-:W-:Y:S08]  /*12c0*/  HMMA.16816.F32 R80, R88, R12, R80 ;  /* 0x0000000c5850723c */ /* 0x000ff00000001850 */
[C---:B------:R-:W-:Y:S08]  /*12d0*/  HMMA.16816.F32 R52, R92.reuse, R84, R52 ;  /* 0x000000545c34723c */ /* 0x040ff00000001834 */
[C---:B------:R-:W-:Y:S08]  /*12e0*/  HMMA.16816.F32 R56, R92.reuse, R8, R56 ;  /* 0x000000085c38723c */ /* 0x040ff00000001838 */
[C---:B------:R-:W-:Y:S08]  /*12f0*/  HMMA.16816.F32 R60, R92.reuse, R16, R60 ;  /* 0x000000105c3c723c */ /* 0x040ff0000000183c */
[----:B------:R-:W-:Y:S07]  /*1300*/  HMMA.16816.F32 R64, R92, R12, R64 ;  /* 0x0000000c5c40723c */ /* 0x000fee0000001840 */
[----:B------:R-:W-:Y:S01]  /*1310*/  LEA R92, R144, UR8, 0x1 ;  /* 0x00000008905c7c11 */ /* 0x000fe2000f8e08ff */
[C---:B-1----:R-:W-:Y:S05]  /*1320*/  HMMA.16816.F32 R88, R28.reuse, R84, R100 ;  /* 0x000000541c58723c */ /* 0x042fea0000001864 */
[----:B------:R-:W1:Y:S02]  /*1330*/  LDSM.16.M88.4 R92, [R92] ;  /* 0x000000005c5c783b */ /* 0x000e640000000200 */
[----:B------:R-:W-:Y:S01]  /*1340*/  LEA R100, R152, UR8, 0x1 ;  /* 0x0000000898647c11 */ /* 0x000fe2000f8e08ff */
[C---:B------:R-:W-:Y:S05]  /*1350*/  HMMA.16816.F32 R20, R28.reuse, R8, R20 ;  /* 0x000000081c14723c */ /* 0x040fea0000001814 */
[----:B------:R-:W2:Y:S03]  /*1360*/  LDSM.16.M88.4 R100, [R100] ;  /* 0x000000006464783b */ /* 0x000ea60000000200 */
[C---:B------:R-:W-:Y:S07]  /*1370*/  HMMA.16816.F32 R24, R28.reuse, R16, R24 ;  /* 0x000000101c18723c */ /* 0x040fee0000001818 */
[----:B------:R-:W-:Y:S01]  /*1380*/  LEA R16, R143, UR8, 0x1 ;  /* 0x000000088f107c11 */ /* 0x000fe2000f8e08ff */
[----:B------:R-:W-:Y:S07]  /*1390*/  HMMA.16816.F32 R28, R28, R12, R32 ;  /* 0x0000000c1c1c723c */ /* 0x000fee0000001820 */
[----:B------:R-:W-:Y:S01]  /*13a0*/  LEA R32, R140, UR8, 0x1 ;  /* 0x000000088c207c11 */ /* 0x000fe2000f8e08ff */
[----:B------:R-:W-:Y:S01]  /*13b0*/  HMMA.16816.F32 R52, R96, R86, R52 ;  /* 0x000000566034723c */ /* 0x000fe20000001834 */
[----:B------:R-:W-:-:S04]  /*13c0*/  LEA R12, R139, UR8, 0x1 ;  /* 0x000000088b0c7c11 */ /* 0x000fc8000f8e08ff */
[----:B------:R-:W3:Y:S03]  /*13d0*/  LDSM.16.M88.4 R32, [R32] ;  /* 0x000000002020783b */ /* 0x000ee60000000200 */
[----:B------:R-:W-:Y:S08]  /*13e0*/  HMMA.16816.F32 R56, R96, R10, R56 ;  /* 0x0000000a6038723c */ /* 0x000ff00000001838 */
[-C--:B-1----:R-:W-:Y:S08]  /*13f0*/  HMMA.16816.F32 R68, R92, R86.reuse, R68 ;  /* 0x000000565c44723c */ /* 0x082ff00000001844 */
[----:B--2---:R-:W-:Y:S08]  /*1400*/  HMMA.16816.F32 R36, R100, R86, R36 ;  /* 0x000000566424723c */ /* 0x004ff00000001824 */
[C---:B------:R-:W-:Y:S08]  /*1410*/  HMMA.16816.F32 R60, R96.reuse, R18, R60 ;  /* 0x00000012603c723c */ /* 0x040ff0000000183c */
[----:B------:R-:W-:Y:S07]  /*1420*/  HMMA.16816.F32 R64, R96, R14, R64 ;  /* 0x0000000e6040723c */ /* 0x000fee0000001840 */
[----:B------:R-:W-:Y:S01]  /*1430*/  LEA R96, R136, UR9, 0x1 ;  /* 0x0000000988607c11 */ /* 0x000fe2000f8e08ff */
[C---:B------:R-:W-:Y:S05]  /*1440*/  HMMA.16816.F32 R72, R92.reuse, R10, R72 ;  /* 0x0000000a5c48723c */ /* 0x040fea0000001848 */
[----:B------:R-:W1:Y:S03]  /*1450*/  LDSM.16.MT88.4 R96, [R96] ;  /* 0x000000006060783b */ /* 0x000e660000004200 */
[C---:B------:R-:W-:Y:S08]  /*1460*/  HMMA.16816.F32 R76, R92.reuse, R18, R76 ;  /* 0x000000125c4c723c */ /* 0x040ff0000000184c */
[----:B------:R-:W-:Y:S07]  /*1470*/  HMMA.16816.F32 R80, R92, R14, R80 ;  /* 0x0000000e5c50723c */ /* 0x000fee0000001850 */
[----:B------:R-:W-:Y:S01]  /*1480*/  LEA R92, R134, UR9, 0x1 ;  /* 0x00000009865c7c11 */ /* 0x000fe2000f8e08ff */
[----:B---3--:R-:W-:Y:S05]  /*1490*/  HMMA.16816.F32 R84, R32, R86, R88 ;  /* 0x000000562054723c */ /* 0x008fea0000001858 */
[----:B------:R-:W2:Y:S02]  /*14a0*/  LDSM.16.MT88.4 R92, [R92] ;  /* 0x000000005c5c783b */ /* 0x000ea40000004200 */
[----:B------:R-:W-:Y:S01]  /*14b0*/  LEA R88, R132, UR9, 0x1 ;  /* 0x0000000984587c11 */ /* 0x000fe2000f8e08ff */
[C---:B------:R-:W-:Y:S05]  /*14c0*/  HMMA.16816.F32 R40, R100.reuse, R10, R40 ;  /* 0x0000000a6428723c */ /* 0x040fea0000001828 */
[----:B------:R-:W-:Y:S03]  /*14d0*/  LDSM.16.MT88.4 R88, [R88] ;  /* 0x000000005858783b */ /* 0x000fe60000004200 */
[C---:B------:R-:W-:Y:S08]  /*14e0*/  HMMA.16816.F32 R44, R100.reuse, R18, R44 ;  /* 0x00000012642c723c */ /* 0x040ff0000000182c */
[----:B------:R-:W-:Y:S01]  /*14f0*/  HMMA.16816.F32 R48, R100, R14, R48 ;  /* 0x0000000e6430723c */ /* 0x000fe20000001830 */
[----:B------:R3:W4:Y:S07]  /*1500*/  LDSM.16.MT88.4 R100, [R6+0x1000] ;  /* 0x001000000664783b */ /* 0x00072e0000004200 */
[----:B------:R-:W-:Y:S01]  /*1510*/  HMMA.16816.F32 R24, R32, R18, R24 ;  /* 0x000000122018723c */ /* 0x000fe20000001818 */
[----:B------:R-:W5:Y:S01]  /*1520*/  LDSM.16.M88.4 R16, [R16] ;  /* 0x000000001010783b */ /* 0x000f620000000200 */
[----:B---3--:R-:W-:Y:S01]  /*1530*/  IMAD.U32 R6, RZ, RZ, UR5 ;  /* 0x00000005ff067e24 */ /* 0x008fe2000f8e00ff */
[----:B------:R-:W-:-:S04]  /*1540*/  UIADD3.X UR5, URZ, UR5, URZ, UP0, !UPT ;  /* 0x000000053f057290 */ /* 0x000fc800087fe43f */
[----:B------:R-:W-:Y:S01]  /*1550*/  ISETP.GE.AND.EX P0, PT, R6, R163, PT, P0 ;  /* 0x000000a30600720c */ /* 0x000fe20003f06300 */
[----:B------:R-:W-:Y:S01]  /*1560*/  HMMA.16816.F32 R20, R32, R10, R20 ;  /* 0x0000000a2014723c */ /* 0x000fe20000001814 */
[----:B------:R-:W-:-:S04]  /*1570*/  SEL R6, RZ, 0x10, P1 ;  /* 0x00000010ff067807 */ /* 0x000fc80000800000 */
[----:B------:R-:W-:-:S03]  /*1580*/  SEL R6, R6, RZ, !P0 ;  /* 0x000000ff06067207 */ /* 0x000fc60004000000 */
[----:B------:R-:W-:Y:S01]  /*1590*/  HMMA.16816.F32 R8, R32, R14, R28 ;  /* 0x0000000e2008723c */ /* 0x000fe2000000181c */
[----:B------:R-:W3:Y:S01]  /*15a0*/  LDSM.16.M88.4 R12, [R12] ;  /* 0x000000000c0c783b */ /* 0x000ee20000000200 */
[----:B------:R-:W-:Y:S02]  /*15b0*/  ISETP.NE.U32.AND P1, PT, R6, RZ, PT ;  /* 0x000000ff0600720c */ /* 0x000fe40003f25070 */
[----:B------:R-:W-:-:S03]  /*15c0*/  SEL R6, RZ, 0x10, P3 ;  /* 0x00000010ff067807 */ /* 0x000fc60001800000 */
[----:B------:R-:W-:Y:S01]  /*15d0*/  LEA R28, R147, UR8, 0x1 ;  /* 0x00000008931c7c11 */ /* 0x000fe2000f8e08ff */
[C---:B-1----:R-:W-:Y:S01]  /*15e0*/  HMMA.16816.F32 R40, R112.reuse, R96, R40 ;  /* 0x000000607028723c */ /* 0x042fe20000001828 */
[----:B------:R-:W-:Y:S02]  /*15f0*/  LEA R32, R146, UR8, 0x1 ;  /* 0x0000000892207c11 */ /* 0x000fe4000f8e08ff */
[----:B------:R-:W-:Y:S02]  /*1600*/  SEL R6, R6, RZ, !P0 ;  /* 0x000000ff06067207 */ /* 0x000fe40004000000 */
[----:B------:R-:W1:Y:S02]  /*1610*/  LDSM.16.M88.4 R28, [R28] ;  /* 0x000000001c1c783b */ /* 0x000e640000000200 */
[----:B------:R-:W-:Y:S01]  /*1620*/  ISETP.NE.U32.AND P3, PT, R6, RZ, PT ;  /* 0x000000ff0600720c */ /* 0x000fe20003f65070 */
[----:B--2---:R-:W-:Y:S01]  /*1630*/  HMMA.16816.F32 R44, R112, R92, R44 ;  /* 0x0000005c702c723c */ /* 0x004fe2000000182c */
[----:B------:R-:W-:Y:S01]  /*1640*/  LDSM.16.M88.4 R32, [R32] ;  /* 0x000000002020783b */ /* 0x000fe20000000200 */
[----:B------:R-:W-:-:S04]  /*1650*/  SEL R6, RZ, 0x10, P5 ;  /* 0x00000010ff067807 */ /* 0x000fc80002800000 */
[----:B------:R-:W-:Y:S02]  /*1660*/  SEL R6, R6, RZ, !P0 ;  /* 0x000000ff06067207 */ /* 0x000fe40004000000 */
[-C--:B----4-:R-:W-:Y:S08]  /*1670*/  HMMA.16816.F32 R36, R112, R100.reuse, R36 ;  /* 0x000000647024723c */ /* 0x090ff00000001824 */
[C---:B-----5:R-:W-:Y:S08]  /*1680*/  HMMA.16816.F32 R68, R16.reuse, R100, R68 ;  /* 0x000000641044723c */ /* 0x060ff00000001844 */
[C---:B------:R-:W-:Y:S08]  /*1690*/  HMMA.16816.F32 R72, R16.reuse, R96, R72 ;  /* 0x000000601048723c */ /* 0x040ff00000001848 */
[C---:B------:R-:W-:Y:S08]  /*16a0*/  HMMA.16816.F32 R76, R16.reuse, R92, R76 ;  /* 0x0000005c104c723c */ /* 0x040ff0000000184c */
[-C--:B------:R-:W-:Y:S07]  /*16b0*/  HMMA.16816.F32 R80, R16, R88.reuse, R80 ;  /* 0x000000581050723c */ /* 0x080fee0000001850 */
[----:B------:R-:W-:Y:S01]  /*16c0*/  LEA R16, R142, UR8, 0x1 ;  /* 0x000000088e107c11 */ /* 0x000fe2000f8e08ff */
[----:B------:R-:W-:Y:S05]  /*16d0*/  HMMA.16816.F32 R48, R112, R88, R48 ;  /* 0x000000587030723c */ /* 0x000fea0000001830 */
[----:B------:R-:W2:Y:S02]  /*16e0*/  LDSM.16.M88.4 R16, [R16] ;  /* 0x000000001010783b */ /* 0x000ea40000000200 */
[----:B------:R-:W-:Y:S01]  /*16f0*/  LEA R112, R150, UR8, 0x1 ;  /* 0x0000000896707c11 */ /* 0x000fe2000f8e08ff */
[C---:B---3--:R-:W-:Y:S05]  /*1700*/  HMMA.16816.F32 R84, R12.reuse, R100, R84 ;  /* 0x000000640c54723c */ /* 0x048fea0000001854 */
[----:B------:R-:W3:Y:S03]  /*1710*/  LDSM.16.M88.4 R112, [R112] ;  /* 0x000000007070783b */ /* 0x000ee60000000200 */
[C---:B------:R-:W-:Y:S08]  /*1720*/  HMMA.16816.F32 R20, R12.reuse, R96, R20 ;  /* 0x000000600c14723c */ /* 0x040ff00000001814 */
[C---:B------:R-:W-:Y:S08]  /*1730*/  HMMA.16816.F32 R24, R12.reuse, R92, R24 ;  /* 0x0000005c0c18723c */ /* 0x040ff00000001818 */
[----:B------:R-:W-:Y:S07]  /*1740*/  HMMA.16816.F32 R8, R12, R88, R8 ;  /* 0x000000580c08723c */ /* 0x000fee0000001808 */
[----:B------:R-:W-:Y:S01]  /*1750*/  LEA R12, R138, UR8, 0x1 ;  /* 0x000000088a0c7c11 */ /* 0x000fe2000f8e08ff */
[C---:B-1----:R-:W-:Y:S05]  /*1760*/  HMMA.16816.F32 R52, R28.reuse, R100, R52 ;  /* 0x000000641c34723c */ /* 0x042fea0000001834 */
[----:B------:R-:W1:Y:S03]  /*1770*/  LDSM.16.M88.4 R12, [R12] ;  /* 0x000000000c0c783b */ /* 0x000e660000000200 */
[C---:B------:R-:W-:Y:S07]  /*1780*/  HMMA.16816.F32 R56, R28.reuse, R96, R56 ;  /* 0x000000601c38723c */ /* 0x040fee0000001838 */
[----:B------:R-:W-:Y:S01]  /*1790*/  IMAD.MOV.U32 R97, RZ, RZ, c[0x0][0x188] ;  /* 0x00006200ff617624 */ /* 0x000fe200078e00ff */
[----:B------:R-:W-:Y:S03]  /*17a0*/  HMMA.16816.F32 R60, R28, R92, R60 ;  /* 0x0000005c1c3c723c */ /* 0x000fe6000000183c */
[----:B------:R-:W-:-:S05]  /*17b0*/  IMAD.SHL.U32 R97, R97, 0x40, RZ ;  /* 0x0000004061617824 */ /* 0x000fca00078e00ff */
[----:B------:R-:W-:Y:S08]  /*17c0*/  HMMA.16816.F32 R64, R28, R88, R64 ;  /* 0x000000581c40723c */ /* 0x000ff00000001840 */
[C---:B--2---:R-:W-:Y:S08]  /*17d0*/  HMMA.16816.F32 R68, R16.reuse, R102, R68 ;  /* 0x000000661044723c */ /* 0x044ff00000001844 */
[C---:B------:R-:W-:Y:S08]  /*17e0*/  HMMA.16816.F32 R72, R16.reuse, R98, R72 ;  /* 0x000000621048723c */ /* 0x040ff00000001848 */
[C---:B------:R-:W-:Y:S08]  /*17f0*/  HMMA.16816.F32 R76, R16.reuse, R94, R76 ;  /* 0x0000005e104c723c */ /* 0x040ff0000000184c */
[----:B------:R-:W-:Y:S07]  /*1800*/  HMMA.16816.F32 R80, R16, R90, R80 ;  /* 0x0000005a1050723c */ /* 0x000fee0000001850 */
[----:B------:R-:W-:Y:S01]  /*1810*/  SEL R16, RZ, 0x10, P2 ;  /* 0x00000010ff107807 */ /* 0x000fe20001000000 */
[----:B---3--:R-:W-:Y:S01]  /*1820*/  HMMA.16816.F32 R28, R112, R102, R36 ;  /* 0x00000066701c723c */ /* 0x008fe20000001824 */
[----:B------:R-:W-:-:S02]  /*1830*/  IMAD.WIDE R18, R5, 0x2, R130 ;  /* 0x0000000205127825 */ /* 0x000fc400078e0282 */
[----:B------:R-:W-:-:S04]  /*1840*/  SEL R16, R16, RZ, !P0 ;  /* 0x000000ff10107207 */ /* 0x000fc80004000000 */
[----:B------:R-:W-:Y:S01]  /*1850*/  ISETP.NE.U32.AND P2, PT, R16, RZ, PT ;  /* 0x000000ff1000720c */ /* 0x000fe20003f45070 */
[C---:B------:R-:W-:Y:S01]  /*1860*/  HMMA.16816.F32 R52, R32.reuse, R102, R52 ;  /* 0x000000662034723c */ /* 0x040fe20000001834 */
[----:B------:R-:W-:Y:S02]  /*1870*/  SEL R16, RZ, 0x10, P4 ;  /* 0x00000010ff107807 */ /* 0x000fe40002000000 */
[----:B------:R-:W-:Y:S02]  /*1880*/  ISETP.GT.AND P4, PT, R4, 0x1, PT ;  /* 0x000000010400780c */ /* 0x000fe40003f84270 */
[----:B------:R-:W-:Y:S02]  /*1890*/  SEL R16, R16, RZ, !P0 ;  /* 0x000000ff10107207 */ /* 0x000fe40004000000 */
[----:B------:R-:W-:Y:S01]  /*18a0*/  SEL R4, R4, RZ, !P4 ;  /* 0x000000ff04047207 */ /* 0x000fe20006000000 */
[----:B------:R-:W-:Y:S01]  /*18b0*/  HMMA.16816.F32 R56, R32, R98, R56 ;  /* 0x000000622038723c */ /* 0x000fe20000001838 */
[----:B------:R-:W-:Y:S01]  /*18c0*/  ISETP.NE.U32.AND P5, PT, R16, RZ, PT ;  /* 0x000000ff1000720c */ /* 0x000fe20003fa5070 */
[----:B------:R-:W-:Y:S01]  /*18d0*/  IMAD.WIDE R16, R5, 0x2, R126 ;  /* 0x0000000205107825 */ /* 0x000fe200078e027e */
[----:B------:R-:W-:-:S02]  /*18e0*/  ISETP.NE.U32.AND P0, PT, R6, RZ, PT ;  /* 0x000000ff0600720c */ /* 0x000fc40003f05070 */
[C---:B------:R-:W-:Y:S01]  /*18f0*/  LEA R39, R4.reuse, 0x8000, 0xd ;  /* 0x0000800004277811 */ /* 0x040fe200078e68ff */
[----:B------:R-:W-:Y:S01]  /*1900*/  IMAD R37, R4, 0x4000, R0 ;  /* 0x0000400004257824 */ /* 0x000fe200078e0200 */
[----:B------:R-:W-:Y:S01]  /*1910*/  BAR.SYNC.DEFER_BLOCKING 0x0 ;  /* 0x0000000000007b1d */ /* 0x000fe20000010000 */
[----:B------:R-:W-:Y:S02]  /*1920*/  HMMA.16816.F32 R60, R32, R94, R60 ;  /* 0x0000005e203c723c */ /* 0x000fe4000000183c */
[----:B------:R-:W-:-:S06]  /*1930*/  IMAD.IADD R39, R0, 0x1, R39 ;  /* 0x0000000100277824 */ /* 0x000fcc00078e0227 */
[----:B------:R-:W-:Y:S07]  /*1940*/  HMMA.16816.F32 R64, R32, R90, R64 ;  /* 0x0000005a2040723c */ /* 0x000fee0000001840 */
[C---:B------:R-:W-:Y:S01]  /*1950*/  IMAD.WIDE R32, R5.reuse, 0x2, R128 ;  /* 0x0000000205207825 */ /* 0x040fe200078e0280 */
[C---:B-1----:R-:W-:Y:S01]  /*1960*/  HMMA.16816.F32 R100, R12.reuse, R102, R84 ;  /* 0x000000660c64723c */ /* 0x042fe20000001854 */
[----:B------:R-:W-:Y:S01]  /*1970*/  @!PT LDS RZ, [RZ] ;  /* 0x00000000fffff984 */ /* 0x000fe20000000800 */
[----:B------:R-:W-:Y:S01]  /*1980*/  @!PT LDS RZ, [RZ] ;  /* 0x00000000fffff984 */ /* 0x000fe20000000800 */
[----:B------:R-:W-:Y:S01]  /*1990*/  @!PT LDS RZ, [RZ] ;  /* 0x00000000fffff984 */ /* 0x000fe20000000800 */
[----:B------:R1:W-:Y:S07]  /*19a0*/  LDGSTS.E.BYPASS.128 [R37], [R18.64], P1 ;  /* 0x0000000012257fae */ /* 0x0003ee0008901c4a */
[C---:B------:R-:W-:Y:S01]  /*19b0*/  HMMA.16816.F32 R20, R12.reuse, R98, R20 ;  /* 0x000000620c14723c */ /* 0x040fe20000001814 */
[----:B------:R2:W-:Y:S04]  /*19c0*/  LDGSTS.E.BYPASS.128 [R37+0x800], [R32.64], P1 ;  /* 0x0080000020257fae */ /* 0x0005e80008901c4a */
[----:B------:R3:W-:Y:S03]  /*19d0*/  LDGSTS.E.BYPASS.128 [R37+0x1000], [R16.64], P1 ;  /* 0x0100000010257fae */ /* 0x0007e60008901c4a */
[----:B------:R-:W-:Y:S01]  /*19e0*/  HMMA.16816.F32 R24, R12, R94, R24 ;  /* 0x0000005e0c18723c */ /* 0x000fe20000001818 */
[----:B-1----:R-:W-:-:S07]  /*19f0*/  IMAD.WIDE R18, R5, 0x2, R124 ;  /* 0x0000000205127825 */ /* 0x002fce00078e027c */
[----:B--2---:R-:W-:Y:S01]  /*1a00*/  HMMA.16816.F32 R32, R12, R90, R8 ;  /* 0x0000005a0c20723c */ /* 0x004fe20000001808 */
[----:B------:R3:W-:Y:S06]  /*1a10*/  LDGSTS.E.BYPASS.128 [R37+0x1800], [R18.64], P1 ;  /* 0x0180000012257fae */ /* 0x0007ec0008901c4a */
[C---:B------:R-:W-:Y:S01]  /*1a20*/  IMAD.WIDE R10, R5.reuse, 0x2, R122 ;  /* 0x00000002050a7825 */ /* 0x040fe200078e027a */
[C---:B------:R-:W-:Y:S03]  /*1a30*/  HMMA.16816.F32 R40, R112.reuse, R98, R40 ;  /* 0x000000627028723c */ /* 0x040fe60000001828 */
[C---:B------:R-:W-:Y:S01]  /*1a40*/  IMAD.WIDE R8, R5.reuse, 0x2, R120 ;  /* 0x0000000205087825 */ /* 0x040fe200078e0278 */
[----:B------:R1:W-:Y:S03]  /*1a50*/  LDGSTS.E.BYPASS.128 [R37+0x2000], [R10.64], P1 ;  /* 0x020000000a257fae */ /* 0x0003e60008901c4a */
[C---:B------:R-:W-:Y:S01]  /*1a60*/  IMAD.WIDE R12, R5.reuse, 0x2, R118 ;  /* 0x00000002050c7825 */ /* 0x040fe200078e0276 */
[----:B------:R2:W-:Y:S01]  /*1a70*/  LDGSTS.E.BYPASS.128 [R37+0x2800], [R8.64], P1 ;  /* 0x0280000008257fae */ /* 0x0005e20008901c4a */
[----:B------:R-:W-:Y:S02]  /*1a80*/  HMMA.16816.F32 R44, R112, R94, R44 ;  /* 0x0000005e702c723c */ /* 0x000fe4000000182c */
[C---:B------:R-:W-:Y:S01]  /*1a90*/  IMAD.WIDE R14, R5.reuse, 0x2, R116 ;  /* 0x00000002050e7825 */ /* 0x040fe200078e0274 */
[----:B------:R4:W-:Y:S01]  /*1aa0*/  LDGSTS.E.BYPASS.128 [R37+0x3000], [R12.64], P1 ;  /* 0x030000000c257fae */ /* 0x0009e20008901c4a */
[----:B------:R-:W-:-:S02]  /*1ab0*/  IADD3 R5, R5, 0x40, RZ ;  /* 0x0000004005057810 */ /* 0x000fc40007ffe0ff */
[C---:B-1----:R-:W-:Y:S01]  /*1ac0*/  IMAD.WIDE R10, R3.reuse, 0x2, R108 ;  /* 0x00000002030a7825 */ /* 0x042fe200078e026c */
[----:B------:R1:W-:Y:S01]  /*1ad0*/  LDGSTS.E.BYPASS.128 [R37+0x3800], [R14.64], P1 ;  /* 0x038000000e257fae */ /* 0x0003e20008901c4a */
[----:B------:R-:W-:Y:S02]  /*1ae0*/  HMMA.16816.F32 R48, R112, R90, R48 ;  /* 0x0000005a7030723c */ /* 0x000fe40000001830 */
[C---:B--2---:R-:W-:Y:S01]  /*1af0*/  IMAD.WIDE R8, R3.reuse, 0x2, R110 ;  /* 0x0000000203087825 */ /* 0x044fe200078e026e */
[----:B------:R-:W0:Y:S03]  /*1b00*/  LDGDEPBAR ;  /* 0x00000000000079af */ /* 0x000e260000000000 */
[C---:B----4-:R-:W-:Y:S01]  /*1b10*/  IMAD.WIDE R12, R3.reuse, 0x2, R106 ;  /* 0x00000002030c7825 */ /* 0x050fe200078e026a */
[----:B------:R3:W-:Y:S03]  /*1b20*/  LDGSTS.E.BYPASS.128 [R39], [R8.64], P2 ;  /* 0x0000000008277fae */ /* 0x0007e60009101c4a */
[----:B-1----:R-:W-:Y:S01]  /*1b30*/  IMAD.WIDE R14, R3, 0x2, R104 ;  /* 0x00000002030e7825 */ /* 0x002fe200078e0268 */
[----:B------:R3:W-:Y:S03]  /*1b40*/  LDGSTS.E.BYPASS.128 [R39+0x800], [R10.64], P3 ;  /* 0x008000000a277fae */ /* 0x0007e60009901c4a */
[----:B------:R-:W-:Y:S01]  /*1b50*/  IMAD.IADD R3, R97, 0x1, R3 ;  /* 0x0000000161037824 */ /* 0x000fe200078e0203 */
[----:B------:R3:W-:Y:S04]  /*1b60*/  LDGSTS.E.BYPASS.128 [R39+0x1000], [R12.64], P5 ;  /* 0x010000000c277fae */ /* 0x0007e8000a901c4a */
[----:B------:R3:W-:Y:S01]  /*1b70*/  LDGSTS.E.BYPASS.128 [R39+0x1800], [R14.64], P0 ;  /* 0x018000000e277fae */ /* 0x0007e20008101c4a */
[----:B------:R-:W-:-:S03]  /*1b80*/  ISETP.NE.U32.AND P0, PT, R162, UR4, PT ;  /* 0x00000004a2007c0c */ /* 0x000fc6000bf05070 */
[----:B------:R-:W0:Y:S01]  /*1b90*/  LDGDEPBAR ;  /* 0x00000000000079af */ /* 0x000e220000000000 */
[----:B------:R-:W-:-:S13]  /*1ba0*/  ISETP.NE.AND.EX P0, PT, RZ, UR5, PT, P0 ;  /* 0x00000005ff007c0c */ /* 0x000fda000bf05300 */
[----:B---3--:R-:W-:Y:S05]  /*1bb0*/  @P0 BRA `(.L_x_2) ;  /* 0xfffff45000000947 */ /* 0x008fea000383ffff */
.L_x_1:
[C---:B-1----:R-:W-:Y:S01]  /*1bc0*/  IMAD.SHL.U32 R2, R164.reuse, 0x10, RZ ;  /* 0x00000010a4027824 */ /* 0x042fe200078e00ff */
[----:B------:R-:W-:Y:S01]  /*1bd0*/  SHF.R.U32.HI R5, RZ, 0x4, R164 ;  /* 0x00000004ff057819 */ /* 0x000fe200000116a4 */
[C---:B------:R-:W-:Y:S01]  /*1be0*/  IMAD.SHL.U32 R3, R164.reuse, 0x2, RZ ;  /* 0x00000002a4037824 */ /* 0x040fe200078e00ff */
[C---:B------:R-:W-:Y:S01]  /*1bf0*/  LOP3.LUT R6, R164.reuse, 0x10, RZ, 0xc0, !PT ;  /* 0x00000010a4067812 */ /* 0x040fe200078ec0ff */
[----:B------:R-:W-:Y:S01]  /*1c00*/  IMAD.SHL.U32 R0, R164, 0x4, RZ ;  /* 0x00000004a4007824 */ /* 0x000fe200078e00ff */
[----:B------:R-:W-:Y:S01]  /*1c10*/  LOP3.LUT R4, R2, 0xc0, RZ, 0xc0, !PT ;  /* 0x000000c002047812 */ /* 0x000fe200078ec0ff */
[----:B------:R-:W-:-:S04]  /*1c20*/  DEPBAR.LE SB0, 0x0 ;  /* 0x000080000000791a */ /* 0x000fc80000000000 */
[----:B------:R-:W-:Y:S02]  /*1c30*/  SGXT.U32 R2, R5, 0x3 ;  /* 0x000000030502781a */ /* 0x000fe40000000000 */
[----:B------:R-:W-:Y:S02]  /*1c40*/  LOP3.LUT R3, R4, 0x6, R3, 0xf8, !PT ;  /* 0x0000000604037812 */ /* 0x000fe400078ef803 */
[----:B------:R-:W-:Y:S02]  /*1c50*/  LOP3.LUT R157, R157, 0x3c, R0, 0xf8, !PT ;  /* 0x0000003c9d9d7812 */ /* 0x000fe400078ef800 */
[----:B------:R-:W-:Y:S01]  /*1c60*/  LOP3.LUT R2, R165, R2, RZ, 0xfc, !PT ;  /* 0x00000002a5027212 */ /* 0x000fe200078efcff */
[----:B------:R-:W-:Y:S01]  /*1c70*/  IMAD R3, R6, 0x10, R3 ;  /* 0x0000001006037824 */ /* 0x000fe200078e0203 */
[----:B------:R-:W-:Y:S01]  /*1c80*/  BAR.SYNC.DEFER_BLOCKING 0x0 ;  /* 0x0000000000007b1d */ /* 0x000fe20000010000 */
[----:B------:R-:W-:Y:S02]  /*1c90*/  ISETP.GE.AND P0, PT, R157, c[0x0][0x180], PT ;  /* 0x000060009d007a0c */ /* 0x000fe40003f06270 */
[----:B------:R-:W-:-:S02]  /*1ca0*/  LOP3.LUT R4, R2, 0x10, RZ, 0xfc, !PT ;  /* 0x0000001002047812 */ /* 0x000fc400078efcff */
[----:B------:R-:W-:Y:S02]  /*1cb0*/  LOP3.LUT R5, R2, 0x8, RZ, 0xfc, !PT ;  /* 0x0000000802057812 */ /* 0x000fe400078efcff */
[----:B------:R-:W-:Y:S02]  /*1cc0*/  ISETP.LT.AND P6, PT, R4, c[0x0][0x178], !P0 ;  /* 0x00005e0004007a0c */ /* 0x000fe400047c1270 */
[----:B------:R-:W-:Y:S02]  /*1cd0*/  LOP3.LUT R154, R155, R3, R154, 0xfe, !PT ;  /* 0x000000039b9a7212 */ /* 0x000fe400078efe9a */
[----:B------:R-:W-:Y:S02]  /*1ce0*/  ISETP.LT.AND P5, PT, R5, c[0x0][0x178], !P0 ;  /* 0x00005e0005007a0c */ /* 0x000fe400047a1270 */
[C---:B------:R-:W-:Y:S02]  /*1cf0*/  LOP3.LUT R4, R2.reuse, 0x20, RZ, 0xfc, !PT ;  /* 0x0000002002047812 */ /* 0x040fe400078efcff */
[----:B------:R-:W-:-:S02]  /*1d00*/  LOP3.LUT R5, R2, 0x18, RZ, 0xfc, !PT ;  /* 0x0000001802057812 */ /* 0x000fc400078efcff */
[----:B------:R-:W-:Y:S02]  /*1d10*/  LOP3.LUT R3, R2, 0x28, RZ, 0xfc, !PT ;  /* 0x0000002802037812 */ /* 0x000fe400078efcff */
[----:B------:R-:W-:Y:S02]  /*1d20*/  LOP3.LUT R0, R0, 0x1fc, RZ, 0xc0, !PT ;  /* 0x000001fc00007812 */ /* 0x000fe400078ec0ff */
[----:B------:R-:W-:Y:S02]  /*1d30*/  ISETP.LT.AND P1, PT, R4, c[0x0][0x178], !P0 ;  /* 0x00005e0004007a0c */ /* 0x000fe40004721270 */
[----:B------:R-:W-:Y:S02]  /*1d40*/  ISETP.LT.AND P4, PT, R5, c[0x0][0x178], !P0 ;  /* 0x00005e0005007a0c */ /* 0x000fe40004781270 */
[----:B------:R-:W-:Y:S02]  /*1d50*/  ISETP.LT.AND P2, PT, R3, c[0x0][0x178], !P0 ;  /* 0x00005e0003007a0c */ /* 0x000fe40004741270 */
[----:B------:R-:W-:-:S02]  /*1d60*/  LOP3.LUT R4, R0, 0x200, RZ, 0xfc, !PT ;  /* 0x0000020000047812 */ /* 0x000fc400078efcff */
[----:B------:R-:W-:Y:S02]  /*1d70*/  LOP3.LUT R3, R164, 0x70, RZ, 0xc0, !PT ;  /* 0x00000070a4037812 */ /* 0x000fe400078ec0ff */
[C---:B------:R-:W-:Y:S02]  /*1d80*/  LOP3.LUT R5, R0.reuse, 0x400, RZ, 0xfc, !PT ;  /* 0x0000040000057812 */ /* 0x040fe400078efcff */
[C---:B------:R-:W-:Y:S01]  /*1d90*/  LOP3.LUT R7, R0.reuse, 0x600, RZ, 0xfc, !PT ;  /* 0x0000060000077812 */ /* 0x040fe200078efcff */
[----:B------:R-:W-:Y:S01]  /*1da0*/  IMAD R96, R0, 0x4, R3 ;  /* 0x0000000400607824 */ /* 0x000fe200078e0203 */
[----:B------:R-:W-:Y:S02]  /*1db0*/  SHF.R.U32.HI R4, RZ, 0x2, R4 ;  /* 0x00000002ff047819 */ /* 0x000fe40000011604 */
[----:B------:R-:W-:Y:S02]  /*1dc0*/  SHF.R.U32.HI R6, RZ, 0x2, R5 ;  /* 0x00000002ff067819 */ /* 0x000fe40000011605 */
[----:B------:R-:W-:-:S02]  /*1dd0*/  LOP3.LUT R3, R154, 0x200, RZ, 0xfc, !PT ;  /* 0x000002009a037812 */ /* 0x000fc400078efcff */
[----:B------:R-:W-:Y:S02]  /*1de0*/  SHF.R.U32.HI R8, RZ, 0x2, R7 ;  /* 0x00000002ff087819 */ /* 0x000fe40000011607 */
[----:B------:R-:W-:Y:S02]  /*1df0*/  LOP3.LUT R5, R4, 0xf0, RZ, 0xc0, !PT ;  /* 0x000000f004057812 */ /* 0x000fe400078ec0ff */
[----:B------:R-:W-:Y:S02]  /*1e00*/  LOP3.LUT R7, R6, 0x170, RZ, 0xc0, !PT ;  /* 0x0000017006077812 */ /* 0x000fe400078ec0ff */
[----:B------:R-:W-:Y:S01]  /*1e10*/  SHF.R.U32.HI R4, RZ, 0x2, R154 ;  /* 0x00000002ff047819 */ /* 0x000fe2000001169a */
[C---:B------:R-:W-:Y:S01]  /*1e20*/  IMAD R92, R0.reuse, 0x4, R5 ;  /* 0x00000004005c7824 */ /* 0x040fe200078e0205 */
[----:B------:R-:W-:Y:S01]  /*1e30*/  SHF.R.U32.HI R6, RZ, 0x2, R3 ;  /* 0x00000002ff067819 */ /* 0x000fe20000011603 */
[----:B------:R-:W-:Y:S01]  /*1e40*/  IMAD R3, R0, 0x4, R7 ;  /* 0x0000000400037824 */ /* 0x000fe200078e0207 */
[----:B------:R-:W-:-:S02]  /*1e50*/  LOP3.LUT R5, R4, 0x1fc, RZ, 0xc0, !PT ;  /* 0x000001fc04057812 */ /* 0x000fc400078ec0ff */
[C---:B------:R-:W-:Y:S02]  /*1e60*/  LOP3.LUT R7, R6.reuse, 0x3ffffffc, RZ, 0xc0, !PT ;  /* 0x3ffffffc06077812 */ /* 0x040fe400078ec0ff */
[----:B------:R-:W-:Y:S01]  /*1e70*/  LOP3.LUT R9, R6, 0x3ffffff0, RZ, 0xc0, !PT ;  /* 0x3ffffff006097812 */ /* 0x000fe200078ec0ff */
[----:B------:R-:W-:Y:S01]  /*1e80*/  IMAD R93, R154, 0x4, R5 ;  /* 0x000000049a5d7824 */ /* 0x000fe200078e0205 */
[----:B------:R-:W-:Y:S01]  /*1e90*/  LOP3.LUT R11, R8, 0x1f0, RZ, 0xc0, !PT ;  /* 0x000001f0080b7812 */ /* 0x000fe200078ec0ff */
[----:B------:R-:W-:Y:S01]  /*1ea0*/  IMAD R94, R154, 0x4, R7 ;  /* 0x000000049a5e7824 */ /* 0x000fe200078e0207 */
[----:B------:R-:W-:Y:S01]  /*1eb0*/  ISETP.LT.AND P3, PT, R2, c[0x0][0x178], !P0 ;  /* 0x00005e0002007a0c */ /* 0x000fe20004761270 */
[----:B------:R-:W-:Y:S01]  /*1ec0*/  IMAD R154, R154, 0x4, R9 ;  /* 0x000000049a9a7824 */ /* 0x000fe200078e0209 */
[----:B------:R-:W-:Y:S01]  /*1ed0*/  STS.64 [R93], R28 ;  /* 0x0000001c5d007388 */ /* 0x000fe20000000a00 */
[----:B------:R-:W-:Y:S01]  /*1ee0*/  IMAD R0, R0, 0x4, R11 ;  /* 0x0000000400007824 */ /* 0x000fe200078e020b */
[----:B------:R-:W-:-:S02]  /*1ef0*/  LEA.HI R165, R164, R165, RZ, 0x1c ;  /* 0x000000a5a4a57211 */ /* 0x000fc400078fe0ff */
[----:B------:R-:W-:Y:S04]  /*1f00*/  STS.64 [R94+0x800], R30 ;  /* 0x0008001e5e007388 */ /* 0x000fe80000000a00 */
[----:B------:R-:W-:Y:S04]  /*1f10*/  STS.64 [R93+0x40], R40 ;  /* 0x000040285d007388 */ /* 0x000fe80000000a00 */
[----:B------:R-:W-:Y:S04]  /*1f20*/  STS.64 [R154+0x840], R42 ;  /* 0x0008402a9a007388 */ /* 0x000fe80000000a00 */
[----:B------:R-:W-:Y:S04]  /*1f30*/  STS.64 [R93+0x80], R44 ;  /* 0x0000802c5d007388 */ /* 0x000fe80000000a00 */
[----:B------:R-:W-:Y:S04]  /*1f40*/  STS.64 [R154+0x880], R46 ;  /* 0x0008802e9a007388 */ /* 0x000fe80000000a00 */
[----:B------:R-:W-:Y:S04]  /*1f50*/  STS.64 [R93+0xc0], R48 ;  /* 0x0000c0305d007388 */ /* 0x000fe80000000a00 */
[----:B------:R-:W-:Y:S04]  /*1f60*/  STS.64 [R154+0x8c0], R50 ;  /* 0x0008c0329a007388 */ /* 0x000fe80000000a00 */
[----:B------:R-:W-:Y:S06]  /*1f70*/  BAR.SYNC.DEFER_BLOCKING 0x0 ;  /* 0x0000000000007b1d */ /* 0x000fec0000010000 */
[----:B------:R-:W1:Y:S04]  /*1f80*/  LDS.128 R104, [R96] ;  /* 0x0000000060687984 */ /* 0x000e680000000c00 */
[----:B------:R-:W2:Y:S04]  /*1f90*/  LDS.128 R88, [R92+0x800] ;  /* 0x000800005c587984 */ /* 0x000ea80000000c00 */
[----:B------:R-:W3:Y:S04]  /*1fa0*/  LDS.128 R84, [R3+0x1000] ;  /* 0x0010000003547984 */ /* 0x000ee80000000c00 */
[----:B------:R-:W4:Y:S04]  /*1fb0*/  LDS.128 R28, [R0+0x1800] ;  /* 0x00180000001c7984 */ /* 0x000f280000000c00 */
[----:B------:R-:W-:Y:S06]  /*1fc0*/  BAR.SYNC.DEFER_BLOCKING 0x0 ;  /* 0x0000000000007b1d */ /* 0x000fec0000010000 */
[----:B------:R5:W-:Y:S04]  /*1fd0*/  STS.64 [R93], R52 ;  /* 0x000000345d007388 */ /* 0x000be80000000a00 */
[----:B------:R1:W-:Y:S04]  /*1fe0*/  STS.64 [R94+0x800], R54 ;  /* 0x000800365e007388 */ /* 0x0003e80000000a00 */
[----:B------:R-:W-:Y:S04]  /*1ff0*/  STS.64 [R93+0x40], R56 ;  /* 0x000040385d007388 */ /* 0x000fe80000000a00 */
[----:B------:R2:W-:Y:S01]  /*2000*/  STS.64 [R154+0x840], R58 ;  /* 0x0008403a9a007388 */ /* 0x0005e20000000a00 */
[----:B-----5:R-:W-:Y:S01]  /*2010*/  IMAD.MOV.U32 R52, RZ, RZ, 0x4 ;  /* 0x00000004ff347424 */ /* 0x020fe200078e00ff */
[----:B------:R-:W-:-:S02]  /*2020*/  LOP3.LUT R53, R2, 0x30, RZ, 0xfc, !PT ;  /* 0x0000003002357812 */ /* 0x000fc400078efcff */
[----:B------:R-:W-:Y:S01]  /*2030*/  STS.64 [R93+0x80], R60 ;  /* 0x0000803c5d007388 */ /* 0x000fe20000000a00 */
[----:B-1----:R-:W-:-:S03]  /*2040*/  IMAD R55, R2, c[0x0][0x18c], RZ ;  /* 0x0000630002377a24 */ /* 0x002fc600078e02ff */
[----:B------:R-:W-:Y:S04]  /*2050*/  STS.64 [R154+0x880], R62 ;  /* 0x0008803e9a007388 */ /* 0x000fe80000000a00 */
[----:B------:R-:W-:Y:S01]  /*2060*/  STS.64 [R93+0xc0], R64 ;  /* 0x0000c0405d007388 */ /* 0x000fe20000000a00 */
[----:B--2---:R-:W-:-:S03]  /*2070*/  IMAD.MOV.U32 R58, RZ, RZ, c[0x0][0x18c] ;  /* 0x00006300ff3a7624 */ /* 0x004fc600078e00ff */
[----:B------:R-:W-:Y:S01]  /*2080*/  STS.64 [R154+0x8c0], R66 ;  /* 0x0008c0429a007388 */ /* 0x000fe20000000a00 */
[C---:B------:R-:W-:Y:S02]  /*2090*/  IMAD R57, R58.reuse, 0x8, R55 ;  /* 0x000000083a397824 */ /* 0x040fe400078e0237 */
[-C--:B------:R-:W-:Y:S01]  /*20a0*/  IMAD.WIDE R54, R55, R52.reuse, c[0x0][0x170] ;  /* 0x00005c0037367625 */ /* 0x080fe200078e0234 */
[----:B------:R-:W-:Y:S03]  /*20b0*/  BAR.SYNC.DEFER_BLOCKING 0x0 ;  /* 0x0000000000007b1d */ /* 0x000fe60000010000 */
[----:B------:R-:W-:Y:S02]  /*20c0*/  IMAD R59, R58, 0x8, R57 ;  /* 0x000000083a3b7824 */ /* 0x000fe400078e0239 */
[----:B------:R-:W-:Y:S01]  /*20d0*/  IMAD.WIDE R54, R157, 0x4, R54 ;  /* 0x000000049d367825 */ /* 0x000fe200078e0236 */
[----:B------:R-:W1:Y:S04]  /*20e0*/  LDS.128 R48, [R96] ;  /* 0x0000000060307984 */ /* 0x000e680000000c00 */
[----:B------:R-:W2:Y:S04]  /*20f0*/  LDS.128 R44, [R92+0x800] ;  /* 0x000800005c2c7984 */ /* 0x000ea80000000c00 */
[----:B------:R-:W5:Y:S04]  /*2100*/  LDS.128 R16, [R3+0x1000] ;  /* 0x0010000003107984 */ /* 0x000f680000000c00 */
[----:B------:R-:W1:Y:S04]  /*2110*/  LDS.128 R12, [R0+0x1800] ;  /* 0x00180000000c7984 */ /* 0x000e680000000c00 */
[----:B------:R-:W-:Y:S06]  /*2120*/  BAR.SYNC.DEFER_BLOCKING 0x0 ;  /* 0x0000000000007b1d */ /* 0x000fec0000010000 */
[----:B------:R-:W-:Y:S04]  /*2130*/  STS.64 [R93], R68 ;  /* 0x000000445d007388 */ /* 0x000fe80000000a00 */
        /* <DEDUP_REMOVED lines=9> */
[----:B------:R-:W1:Y:S04]  /*21d0*/  LDS.128 R40, [R92+0x800] ;  /* 0x000800005c287984 */ /* 0x000e680000000c00 */
[----:B------:R-:W1:Y:S04]  /*21e0*/  LDS.128 R8, [R3+0x1000] ;  /* 0x0010000003087984 */ /* 0x000e680000000c00 */
[----:B------:R-:W1:Y:S04]  /*21f0*/  LDS.128 R4, [R0+0x1800] ;  /* 0x0018000000047984 */ /* 0x000e680000000c00 */
[----:B------:R-:W-:Y:S06]  /*2200*/  BAR.SYNC.DEFER_BLOCKING 0x0 ;  /* 0x0000000000007b1d */ /* 0x000fec0000010000 */
[----:B------:R-:W-:Y:S04]  /*2210*/  STS.64 [R93], R100 ;  /* 0x000000645d007388 */ /* 0x000fe80000000a00 */
[----:B------:R-:W-:Y:S04]  /*2220*/  STS.64 [R94+0x800], R102 ;  /* 0x000800665e007388 */ /* 0x000fe80000000a00 */
[----:B------:R1:W-:Y:S04]  /*2230*/  STS.64 [R93+0x40], R20 ;  /* 0x000040145d007388 */ /* 0x0003e80000000a00 */
[----:B------:R2:W-:Y:S04]  /*2240*/  STS.64 [R154+0x840], R22 ;  /* 0x000840169a007388 */ /* 0x0005e80000000a00 */
[----:B------:R3:W-:Y:S04]  /*2250*/  STS.64 [R93+0x80], R24 ;  /* 0x000080185d007388 */ /* 0x0007e80000000a00 */
[----:B------:R-:W-:Y:S01]  /*2260*/  STS.64 [R154+0x880], R26 ;  /* 0x0008801a9a007388 */ /* 0x000fe20000000a00 */
[----:B-1----:R-:W-:-:S03]  /*2270*/  IMAD.WIDE R20, R57, R52, c[0x0][0x170] ;  /* 0x00005c0039147625 */ /* 0x002fc600078e0234 */
[----:B------:R1:W-:Y:S01]  /*2280*/  STS.64 [R93+0xc0], R32 ;  /* 0x0000c0205d007388 */ /* 0x0003e20000000a00 */
[----:B--2---:R-:W-:-:S03]  /*2290*/  IMAD.WIDE R22, R59, R52, c[0x0][0x170] ;  /* 0x00005c003b167625 */ /* 0x004fc600078e0234 */
[----:B------:R2:W-:Y:S01]  /*22a0*/  STS.64 [R154+0x8c0], R34 ;  /* 0x0008c0229a007388 */ /* 0x0005e20000000a00 */
[----:B------:R-:W-:Y:S02]  /*22b0*/  IMAD R59, R58, 0x8, R59 ;  /* 0x000000083a3b7824 */ /* 0x000fe400078e023b */
[----:B---3--:R-:W-:Y:S01]  /*22c0*/  IMAD.WIDE R24, R157, 0x4, R20 ;  /* 0x000000049d187825 */ /* 0x008fe200078e0214 */
[----:B------:R-:W-:Y:S03]  /*22d0*/  BAR.SYNC.DEFER_BLOCKING 0x0 ;  /* 0x0000000000007b1d */ /* 0x000fe60000010000 */
[----:B------:R-:W-:Y:S01]  /*22e0*/  IMAD.WIDE R20, R59, R52, c[0x0][0x170] ;  /* 0x00005c003b147625 */ /* 0x000fe200078e0234 */
[----:B-1----:R-:W-:Y:S02]  /*22f0*/  LOP3.LUT R32, R2, 0x40, RZ, 0xfc, !PT ;  /* 0x0000004002207812 */ /* 0x002fe400078efcff */
[----:B------:R-:W-:Y:S01]  /*2300*/  IADD3 R33, R165, 0x38, RZ ;  /* 0x00000038a5217810 */ /* 0x000fe20007ffe0ff */
[----:B------:R-:W-:Y:S01]  /*2310*/  IMAD.WIDE R26, R157, 0x4, R22 ;  /* 0x000000049d1a7825 */ /* 0x000fe200078e0216 */
[----:B------:R-:W-:-:S03]  /*2320*/  IADD3 R165, R165, 0x78, RZ ;  /* 0x00000078a5a57810 */ /* 0x000fc60007ffe0ff */
[----:B------:R-:W-:Y:S02]  /*2330*/  IMAD R23, R58, 0x8, R59 ;  /* 0x000000083a177824 */ /* 0x000fe400078e023b */
[----:B--2---:R-:W-:-:S04]  /*2340*/  IMAD.WIDE R34, R157, 0x4, R20 ;  /* 0x000000049d227825 */ /* 0x004fc800078e0214 */
[-C--:B------:R-:W-:Y:S01]  /*2350*/  IMAD.WIDE R20, R23, R52.reuse, c[0x0][0x170] ;  /* 0x00005c0017147625 */ /* 0x080fe200078e0234 */
[----:B------:R1:W-:Y:S01]  /*2360*/  @P3 STG.E.128 [R54.64], R104 ;  /* 0x0000006836003986 */ /* 0x0003e2000c101d0a */
[----:B------:R-:W-:Y:S02]  /*2370*/  ISETP.LT.AND P3, PT, R53, c[0x0][0x178], !P0 ;  /* 0x00005e0035007a0c */ /* 0x000fe40004761270 */
[----:B------:R-:W-:Y:S01]  /*2380*/  IMAD R53, R58, 0x8, R23 ;  /* 0x000000083a357824 */ /* 0x000fe200078e0217 */
[----:B------:R-:W-:Y:S01]  /*2390*/  @P5 STG.E.128 [R24.64], R88 ;  /* 0x0000005818005986 */ /* 0x000fe2000c101d0a */
[----:B------:R-:W-:Y:S02]  /*23a0*/  ISETP.LT.AND P5, PT, R32, c[0x0][0x178], !P0 ;  /* 0x00005e0020007a0c */ /* 0x000fe400047a1270 */
[----:B------:R-:W-:Y:S01]  /*23b0*/  IMAD.WIDE R22, R53, R52, c[0x0][0x170] ;  /* 0x00005c0035167625 */ /* 0x000fe200078e0234 */
[----:B------:R-:W-:Y:S01]  /*23c0*/  LOP3.LUT R32, R2, 0x48, RZ, 0xfc, !PT ;  /* 0x0000004802207812 */ /* 0x000fe200078efcff */
[----:B------:R-:W-:Y:S02]  /*23d0*/  @P6 STG.E.128 [R26.64], R84 ;  /* 0x000000541a006986 */ /* 0x000fe4000c101d0a */
[----:B------:R-:W-:Y:S01]  /*23e0*/  IMAD R53, R58, 0x8, R53 ;  /* 0x000000083a357824 */ /* 0x000fe200078e0235 */
[----:B------:R-:W-:Y:S01]  /*23f0*/  ISETP.LT.AND P6, PT, R32, c[0x0][0x178], !P0 ;  /* 0x00005e0020007a0c */ /* 0x000fe200047c1270 */
[----:B----4-:R2:W-:Y:S01]  /*2400*/  @P4 STG.E.128 [R34.64], R28 ;  /* 0x0000001c22004986 */ /* 0x0105e2000c101d0a */
[----:B------:R-:W-:Y:S01]  /*2410*/  IMAD.WIDE R56, R157, 0x4, R22 ;  /* 0x000000049d387825 */ /* 0x000fe200078e0216 */
[----:B------:R-:W-:-:S02]  /*2420*/  ISETP.LT.AND P4, PT, R33, c[0x0][0x178], !P0 ;  /* 0x00005e0021007a0c */ /* 0x000fc40004781270 */
[----:B------:R-:W-:Y:S01]  /*2430*/  LDS.128 R92, [R92+0x800] ;  /* 0x000800005c5c7984 */ /* 0x000fe20000000c00 */
[----:B------:R-:W-:Y:S02]  /*2440*/  IMAD R33, R33, c[0x0][0x18c], RZ ;  /* 0x0000630021217a24 */ /* 0x000fe400078e02ff */
[----:B-1----:R-:W-:Y:S01]  /*2450*/  IMAD.WIDE R54, R157, 0x4, R20 ;  /* 0x000000049d367825 */ /* 0x002fe200078e0214 */
[----:B------:R-:W-:Y:S01]  /*2460*/  LOP3.LUT R20, R2, 0x50, RZ, 0xfc, !PT ;  /* 0x0000005002147812 */ /* 0x000fe200078efcff */
[----:B------:R1:W-:Y:S02]  /*2470*/  LDS.128 R24, [R3+0x1000] ;  /* 0x0010000003187984 */ /* 0x0003e40000000c00 */
[----:B------:R-:W-:Y:S02]  /*2480*/  IMAD.WIDE R32, R33, R52, c[0x0][0x170] ;  /* 0x00005c0021207625 */ /* 0x000fe400078e0234 */
[----:B------:R-:W-:Y:S01]  /*2490*/  @P1 STG.E.128 [R54.64], R48 ;  /* 0x0000003036001986 */ /* 0x000fe2000c101d0a */
[----:B------:R-:W-:-:S03]  /*24a0*/  ISETP.LT.AND P1, PT, R20, c[0x0][0x178], !P0 ;  /* 0x00005e0014007a0c */ /* 0x000fc60004721270 */
[----:B------:R-:W3:Y:S01]  /*24b0*/  LDS.128 R20, [R96] ;  /* 0x0000000060147984 */ /* 0x000ee20000000c00 */
[-C--:B--2---:R-:W-:Y:S01]  /*24c0*/  IMAD.WIDE R28, R53, R52.reuse, c[0x0][0x170] ;  /* 0x00005c00351c7625 */ /* 0x084fe200078e0234 */
[----:B------:R-:W-:Y:S02]  /*24d0*/  LOP3.LUT R30, R2, 0x58, RZ, 0xfc, !PT ;  /* 0x00000058021e7812 */ /* 0x000fe400078efcff */
[----:B------:R2:W-:Y:S01]  /*24e0*/  @P2 STG.E.128 [R56.64], R44 ;  /* 0x0000002c38002986 */ /* 0x0005e2000c101d0a */
[----:B------:R-:W-:Y:S01]  /*24f0*/  IMAD R53, R58, 0x10, R53 ;  /* 0x000000103a357824 */ /* 0x000fe200078e0235 */
[----:B------:R-:W-:Y:S01]  /*2500*/  ISETP.LT.AND P2, PT, R30, c[0x0][0x178], !P0 ;  /* 0x00005e001e007a0c */ /* 0x000fe20004741270 */
[----:B------:R-:W-:Y:S01]  /*2510*/  IMAD.WIDE R34, R157, 0x4, R28 ;  /* 0x000000049d227825 */ /* 0x000fe200078e021c */
[C---:B------:R-:W-:Y:S02]  /*2520*/  LOP3.LUT R30, R2.reuse, 0x60, RZ, 0xfc, !PT ;  /* 0x00000060021e7812 */ /* 0x040fe400078efcff */
[----:B-1----:R-:W-:Y:S01]  /*2530*/  LOP3.LUT R3, R2, 0x68, RZ, 0xfc, !PT ;  /* 0x0000006802037812 */ /* 0x002fe200078efcff */
[----:B------:R-:W-:Y:S01]  /*2540*/  IMAD R31, R58, 0x8, R53 ;  /* 0x000000083a1f7824 */ /* 0x000fe200078e0235 */
[----:B-----5:R1:W-:Y:S01]  /*2550*/  @P3 STG.E.128 [R34.64], R16 ;  /* 0x0000001022003986 */ /* 0x0203e2000c101d0a */
[----:B------:R-:W-:Y:S01]  /*2560*/  IMAD.WIDE R28, R53, R52, c[0x0][0x170] ;  /* 0x00005c00351c7625 */ /* 0x000fe200078e0234 */
[----:B------:R-:W-:-:S02]  /*2570*/  LOP3.LUT R2, R2, 0x70, RZ, 0xfc, !PT ;  /* 0x0000007002027812 */ /* 0x000fc400078efcff */
[----:B------:R-:W-:Y:S01]  /*2580*/  ISETP.LT.AND P3, PT, R30, c[0x0][0x178], !P0 ;  /* 0x00005e001e007a0c */ /* 0x000fe20004761270 */
[----:B------:R-:W-:-:S04]  /*2590*/  IMAD.WIDE R32, R157, 0x4, R32 ;  /* 0x000000049d207825 */ /* 0x000fc800078e0220 */
[----:B------:R-:W-:Y:S01]  /*25a0*/  IMAD.WIDE R28, R157, 0x4, R28 ;  /* 0x000000049d1c7825 */ /* 0x000fe200078e021c */
[----:B------:R4:W-:Y:S01]  /*25b0*/  @P4 STG.E.128 [R32.64], R12 ;  /* 0x0000000c20004986 */ /* 0x0009e2000c101d0a */
[----:B------:R-:W-:Y:S02]  /*25c0*/  ISETP.LT.AND P4, PT, R3, c[0x0][0x178], !P0 ;  /* 0x00005e0003007a0c */ /* 0x000fe40004781270 */
[----:B--2---:R-:W-:Y:S01]  /*25d0*/  IMAD R45, R58, 0x8, R31 ;  /* 0x000000083a2d7824 */ /* 0x004fe200078e021f */
[----:B------:R2:W-:Y:S01]  /*25e0*/  @P5 STG.E.128 [R28.64], R36 ;  /* 0x000000241c005986 */ /* 0x0005e2000c101d0a */
[----:B------:R-:W-:Y:S01]  /*25f0*/  IMAD.WIDE R30, R31, R52, c[0x0][0x170] ;  /* 0x00005c001f1e7625 */ /* 0x000fe200078e0234 */
[----:B------:R-:W-:Y:S02]  /*2600*/  ISETP.LT.AND P5, PT, R2, c[0x0][0x178], !P0 ;  /* 0x00005e0002007a0c */ /* 0x000fe400047a1270 */
[----:B------:R-:W-:Y:S01]  /*2610*/  ISETP.LT.AND P0, PT, R165, c[0x0][0x178], !P0 ;  /* 0x00005e00a5007a0c */ /* 0x000fe20004701270 */
[----:B------:R-:W-:-:S02]  /*2620*/  IMAD R47, R58, 0x8, R45 ;  /* 0x000000083a2f7824 */ /* 0x000fc400078e022d */
[----:B------:R-:W-:-:S04]  /*2630*/  IMAD.WIDE R2, R45, R52, c[0x0][0x170] ;  /* 0x00005c002d027625 */ /* 0x000fc800078e0234 */
[----:B------:R-:W-:Y:S02]  /*2640*/  IMAD R49, R58, 0x8, R47 ;  /* 0x000000083a317824 */ /* 0x000fe400078e022f */
[----:B------:R-:W-:-:S04]  /*2650*/  IMAD.WIDE R30, R157, 0x4, R30 ;  /* 0x000000049d1e7825 */ /* 0x000fc800078e021e */
[----:B-1----:R-:W-:Y:S01]  /*2660*/  IMAD R17, R58, 0x8, R49 ;  /* 0x000000083a117824 */ /* 0x002fe200078e0231 */
[----:B------:R2:W-:Y:S01]  /*2670*/  @P6 STG.E.128 [R30.64], R40 ;  /* 0x000000281e006986 */ /* 0x0005e2000c101d0a */
[----:B----4-:R-:W-:-:S04]  /*2680*/  IMAD.WIDE R12, R47, R52, c[0x0][0x170] ;  /* 0x00005c002f0c7625 */ /* 0x010fc800078e0234 */
[----:B------:R-:W-:Y:S02]  /*2690*/  IMAD R19, R58, 0x8, R17 ;  /* 0x000000083a137824 */ /* 0x000fe400078e0211 */
[----:B------:R-:W-:-:S04]  /*26a0*/  IMAD.WIDE R14, R49, R52, c[0x0][0x170] ;  /* 0x00005c00310e7625 */ /* 0x000fc800078e0234 */
[----:B------:R-:W-:-:S04]  /*26b0*/  IMAD.WIDE R16, R17, R52, c[0x0][0x170] ;  /* 0x00005c0011107625 */ /* 0x000fc800078e0234 */
[----:B------:R-:W-:-:S04]  /*26c0*/  IMAD.WIDE R18, R19, R52, c[0x0][0x170] ;  /* 0x00005c0013127625 */ /* 0x000fc800078e0234 */
[----:B------:R-:W-:-:S04]  /*26d0*/  IMAD.WIDE R2, R157, 0x4, R2 ;  /* 0x000000049d027825 */ /* 0x000fc800078e0202 */
[C---:B------:R-:W-:Y:S01]  /*26e0*/  IMAD.WIDE R12, R157.reuse, 0x4, R12 ;  /* 0x000000049d0c7825 */ /* 0x040fe200078e020c */
[----:B------:R2:W-:Y:S03]  /*26f0*/  @P1 STG.E.128 [R2.64], R8 ;  /* 0x0000000802001986 */ /* 0x0005e6000c101d0a */
[C---:B------:R-:W-:Y:S01]  /*2700*/  IMAD.WIDE R14, R157.reuse, 0x4, R14 ;  /* 0x000000049d0e7825 */ /* 0x040fe200078e020e */
[----:B------:R2:W-:Y:S03]  /*2710*/  @P2 STG.E.128 [R12.64], R4 ;  /* 0x000000040c002986 */ /* 0x0005e6000c101d0a */
[C---:B------:R-:W-:Y:S01]  /*2720*/  IMAD.WIDE R16, R157.reuse, 0x4, R16 ;  /* 0x000000049d107825 */ /* 0x040fe200078e0210 */
[----:B---3--:R2:W-:Y:S03]  /*2730*/  @P3 STG.E.128 [R14.64], R20 ;  /* 0x000000140e003986 */ /* 0x0085e6000c101d0a */
[----:B------:R-:W-:Y:S01]  /*2740*/  IMAD.WIDE R18, R157, 0x4, R18 ;  /* 0x000000049d127825 */ /* 0x000fe200078e0212 */
[----:B------:R2:W-:Y:S04]  /*2750*/  @P4 STG.E.128 [R16.64], R92 ;  /* 0x0000005c10004986 */ /* 0x0005e8000c101d0a */
[----:B------:R2:W-:Y:S01]  /*2760*/  @P5 STG.E.128 [R18.64], R24 ;  /* 0x0000001812005986 */ /* 0x0005e2000c101d0a */
[----:B------:R-:W-:Y:S05]  /*2770*/  @!P0 EXIT ;  /* 0x000000000000894d */ /* 0x000fea0003800000 */
[----:B--2---:R-:W1:Y:S01]  /*2780*/  LDS.128 R4, [R0+0x1800] ;  /* 0x0018000000047984 */ /* 0x004e620000000c00 */
[----:B------:R-:W-:-:S04]  /*2790*/  IMAD R53, R165, c[0x0][0x18c], RZ ;  /* 0x00006300a5357a24 */ /* 0x000fc800078e02ff */
[----:B------:R-:W-:-:S06]  /*27a0*/  IMAD.WIDE R52, R53, R52, c[0x0][0x170] ;  /* 0x00005c0035347625 */ /* 0x000fcc00078e0234 */
[----:B------:R-:W-:-:S05]  /*27b0*/  IMAD.WIDE R52, R157, 0x4, R52 ;  /* 0x000000049d347825 */ /* 0x000fca00078e0234 */
[----:B-1----:R-:W-:Y:S01]  /*27c0*/  STG.E.128 [R52.64], R4 ;  /* 0x0000000434007986 */ /* 0x002fe2000c101d0a */
[----:B------:R-:W-:Y:S05]  /*27d0*/  EXIT ;  /* 0x000000000000794d */ /* 0x000fea0003800000 */
.L_x_3:
[----:B------:R-:W-:-:S00]  /*27e0*/  BRA `(.L_x_3) ;  /* 0xfffffff000007947 */ /* 0x000fc0000383ffff */
[----:B------:R-:W-:-:S00]  /*27f0*/  NOP ;  /* 0x0000000000007918 */ /* 0x000fc00000000000 */
        /* <DEDUP_REMOVED lines=8> */
.L_x_4:


//--------------------- .nv.shared.matmul_kernel  --------------------------
	.section	.nv.shared.matmul_kernel,"aw",@nobits
	.sectionflags	@""
	.align	16
